	.target	sm_90a

	.elftype	@"ET_EXEC"


//--------------------- .note.nv.tkinfo           --------------------------
	.section	.note.nv.tkinfo,"",@"SHT_NOTE"
	.sectionflags	@"SHF_NOTE_NV_TKINFO"
	.tkinfo
        /*0018*/ 	.word	0x00000002
        /*0030*/ 	.string	""
        /*0030*/ 	.string	"ptxas"
        /*0030*/ 	.string	"Cuda compilation tools, release 13.0, V13.0.88"
        /*0030*/ 	.string	"Build cuda_13.0.r13.0/compiler.36424714_0"
        /*0030*/ 	.string	"-arch sm_90a -m 64 "



//--------------------- .note.nv.cuinfo           --------------------------
	.section	.note.nv.cuinfo,"",@"SHT_NOTE"
	.sectionflags	@"SHF_NOTE_NV_CUINFO"
        /*0018*/ 	.short	0x0002
        /*001a*/ 	.short	0x005a
        /*001c*/ 	.short	0x0082
	.zero		2


//--------------------- .nv.info                  --------------------------
	.section	.nv.info,"",@"SHT_CUDA_INFO"
	.align	4


	//----- nvinfo : EIATTR_REGCOUNT
	.align		4
        /*0000*/ 	.byte	0x04, 0x2f
        /*0002*/ 	.short	(.L_12 - .L_11)
	.align		4
.L_11:
        /*0004*/ 	.word	index@(_ZN7cutlass13device_kernelIN5flash19enable_sm80_to_sm89INS1_16FlashAttnFwdSm80INS1_25CollectiveMainloopFwdSm80ILi8ELi1ELb1EN4cute5tupleIJNS5_1CILi128EEENS7_ILi112EEES8_EEELi128ENS_6half_tEfNS_4arch4Sm80ELb1ELb0ELb1ELb1ELb1ELb1ELb1ELb1EEENS1_21CollectiveEpilogueFwdINS6_IJS8_S8_S9_EEENS6_IJNS7_ILi1EEESH_SH_EEESB_SD_Li256ELb1ELb1ELb1ELb0EEENS1_36VarlenDynamicPersistentTileSchedulerILi128ELi112ELi256ELi256ELb1ELb1ELb0ELb1ELb1ELb1EEEEEEEEEvNT_6ParamsE)
        /*0008*/ 	.word	0x00000004


	//----- nvinfo : EIATTR_FRAME_SIZE
	.align		4
.L_12:
        /*000c*/ 	.byte	0x04, 0x11
        /*000e*/ 	.short	(.L_14 - .L_13)
	.align		4
.L_13:
        /*0010*/ 	.word	index@(_ZN7cutlass13device_kernelIN5flash19enable_sm80_to_sm89INS1_16FlashAttnFwdSm80INS1_25CollectiveMainloopFwdSm80ILi8ELi1ELb1EN4cute5tupleIJNS5_1CILi128EEENS7_ILi112EEES8_EEELi128ENS_6half_tEfNS_4arch4Sm80ELb1ELb0ELb1ELb1ELb1ELb1ELb1ELb1EEENS1_21CollectiveEpilogueFwdINS6_IJS8_S8_S9_EEENS6_IJNS7_ILi1EEESH_SH_EEESB_SD_Li256ELb1ELb1ELb1ELb0EEENS1_36VarlenDynamicPersistentTileSchedulerILi128ELi112ELi256ELi256ELb1ELb1ELb0ELb1ELb1ELb1EEEEEEEEEvNT_6ParamsE)
        /*0014*/ 	.word	0x00000000


	//----- nvinfo : EIATTR_REGCOUNT
	.align		4
.L_14:
        /*0018*/ 	.byte	0x04, 0x2f
        /*001a*/ 	.short	(.L_16 - .L_15)
	.align		4
.L_15:
        /*001c*/ 	.word	index@(_ZN7cutlass13device_kernelIN5flash19enable_sm80_to_sm89INS1_16FlashAttnFwdSm80INS1_25CollectiveMainloopFwdSm80ILi8ELi1ELb1EN4cute5tupleIJNS5_1CILi128EEENS7_ILi112EEES8_EEELi128ENS_6half_tEfNS_4arch4Sm80ELb1ELb0ELb1ELb1ELb1ELb0ELb1ELb1EEENS1_21CollectiveEpilogueFwdINS6_IJS8_S8_S9_EEENS6_IJNS7_ILi1EEESH_SH_EEESB_SD_Li256ELb1ELb1ELb1ELb0EEENS1_36VarlenDynamicPersistentTileSchedulerILi128ELi112ELi256ELi256ELb1ELb1ELb0ELb1ELb1ELb1EEEEEEEEEvNT_6ParamsE)
        /*0020*/ 	.word	0x00000004


	//----- nvinfo : EIATTR_FRAME_SIZE
	.align		4
.L_16:
        /*0024*/ 	.byte	0x04, 0x11
        /*0026*/ 	.short	(.L_18 - .L_17)
	.align		4
.L_17:
        /*0028*/ 	.word	index@(_ZN7cutlass13device_kernelIN5flash19enable_sm80_to_sm89INS1_16FlashAttnFwdSm80INS1_25CollectiveMainloopFwdSm80ILi8ELi1ELb1EN4cute5tupleIJNS5_1CILi128EEENS7_ILi112EEES8_EEELi128ENS_6half_tEfNS_4arch4Sm80ELb1ELb0ELb1ELb1ELb1ELb0ELb1ELb1EEENS1_21CollectiveEpilogueFwdINS6_IJS8_S8_S9_EEENS6_IJNS7_ILi1EEESH_SH_EEESB_SD_Li256ELb1ELb1ELb1ELb0EEENS1_36VarlenDynamicPersistentTileSchedulerILi128ELi112ELi256ELi256ELb1ELb1ELb0ELb1ELb1ELb1EEEEEEEEEvNT_6ParamsE)
        /*002c*/ 	.word	0x00000000


	//----- nvinfo : EIATTR_REGCOUNT
	.align		4
.L_18:
        /*0030*/ 	.byte	0x04, 0x2f
        /*0032*/ 	.short	(.L_20 - .L_19)
	.align		4
.L_19:
        /*0034*/ 	.word	index@(_ZN7cutlass13device_kernelIN5flash19enable_sm80_to_sm89INS1_16FlashAttnFwdSm80INS1_25CollectiveMainloopFwdSm80ILi4ELi1ELb0EN4cute5tupleIJNS5_1CILi128EEENS7_ILi64EEES8_EEELi128ENS_6half_tEfNS_4arch4Sm80ELb1ELb0ELb1ELb0ELb1ELb0ELb1ELb1EEENS1_21CollectiveEpilogueFwdINS6_IJS8_S8_S9_EEENS6_IJNS7_ILi1EEESH_SH_EEESB_SD_Li128ELb0ELb1ELb1ELb0EEENS1_30DynamicPersistentTileSchedulerILi128ELi128ELb1ELb1ELb0EEEEEEEEEvNT_6ParamsE)
        /*0038*/ 	.word	0x00000004


	//----- nvinfo : EIATTR_FRAME_SIZE
	.align		4
.L_20:
        /*003c*/ 	.byte	0x04, 0x11
        /*003e*/ 	.short	(.L_22 - .L_21)
	.align		4
.L_21:
        /*0040*/ 	.word	index@(_ZN7cutlass13device_kernelIN5flash19enable_sm80_to_sm89INS1_16FlashAttnFwdSm80INS1_25CollectiveMainloopFwdSm80ILi4ELi1ELb0EN4cute5tupleIJNS5_1CILi128EEENS7_ILi64EEES8_EEELi128ENS_6half_tEfNS_4arch4Sm80ELb1ELb0ELb1ELb0ELb1ELb0ELb1ELb1EEENS1_21CollectiveEpilogueFwdINS6_IJS8_S8_S9_EEENS6_IJNS7_ILi1EEESH_SH_EEESB_SD_Li128ELb0ELb1ELb1ELb0EEENS1_30DynamicPersistentTileSchedulerILi128ELi128ELb1ELb1ELb0EEEEEEEEEvNT_6ParamsE)
        /*0044*/ 	.word	0x00000000


	//----- nvinfo : EIATTR_REGCOUNT
	.align		4
.L_22:
        /*0048*/ 	.byte	0x04, 0x2f
        /*004a*/ 	.short	(.L_24 - .L_23)
	.align		4
.L_23:
        /*004c*/ 	.word	index@(_ZN7cutlass13device_kernelIN5flash19enable_sm80_to_sm89INS1_16FlashAttnFwdSm80INS1_25CollectiveMainloopFwdSm80ILi8ELi1ELb1EN4cute5tupleIJNS5_1CILi128EEENS7_ILi96EEES8_EEELi128ENS_6half_tEfNS_4arch4Sm80ELb0ELb1ELb1ELb1ELb1ELb1ELb1ELb1EEENS1_21CollectiveEpilogueFwdINS6_IJS8_S8_S9_EEENS6_IJNS7_ILi1EEESH_SH_EEESB_SD_Li256ELb1ELb1ELb1ELb0EEENS1_36VarlenDynamicPersistentTileSchedulerILi128ELi96ELi256ELi256ELb1ELb1ELb0ELb1ELb0ELb1EEEEEEEEEvNT_6ParamsE)
        /*0050*/ 	.word	0x00000004


	//----- nvinfo : EIATTR_FRAME_SIZE
	.align		4
.L_24:
        /*0054*/ 	.byte	0x04, 0x11
        /*0056*/ 	.short	(.L_26 - .L_25)
	.align		4
.L_25:
        /*0058*/ 	.word	index@(_ZN7cutlass13device_kernelIN5flash19enable_sm80_to_sm89INS1_16FlashAttnFwdSm80INS1_25CollectiveMainloopFwdSm80ILi8ELi1ELb1EN4cute5tupleIJNS5_1CILi128EEENS7_ILi96EEES8_EEELi128ENS_6half_tEfNS_4arch4Sm80ELb0ELb1ELb1ELb1ELb1ELb1ELb1ELb1EEENS1_21CollectiveEpilogueFwdINS6_IJS8_S8_S9_EEENS6_IJNS7_ILi1EEESH_SH_EEESB_SD_Li256ELb1ELb1ELb1ELb0EEENS1_36VarlenDynamicPersistentTileSchedulerILi128ELi96ELi256ELi256ELb1ELb1ELb0ELb1ELb0ELb1EEEEEEEEEvNT_6ParamsE)
        /*005c*/ 	.word	0x00000000


	//----- nvinfo : EIATTR_REGCOUNT
	.align		4
.L_26:
        /*0060*/ 	.byte	0x04, 0x2f
        /*0062*/ 	.short	(.L_28 - .L_27)
	.align		4
.L_27:
        /*0064*/ 	.word	index@(_ZN7cutlass13device_kernelIN5flash19enable_sm80_to_sm89INS1_16FlashAttnFwdSm80INS1_25CollectiveMainloopFwdSm80ILi8ELi1ELb1EN4cute5tupleIJNS5_1CILi128EEENS7_ILi96EEES8_EEELi128ENS_6half_tEfNS_4arch4Sm80ELb0ELb1ELb1ELb1ELb1ELb0ELb1ELb1EEENS1_21CollectiveEpilogueFwdINS6_IJS8_S8_S9_EEENS6_IJNS7_ILi1EEESH_SH_EEESB_SD_Li256ELb1ELb1ELb1ELb0EEENS1_36VarlenDynamicPersistentTileSchedulerILi128ELi96ELi256ELi256ELb1ELb1ELb0ELb1ELb0ELb1EEEEEEEEEvNT_6ParamsE)
        /*0068*/ 	.word	0x00000004


	//----- nvinfo : EIATTR_FRAME_SIZE
	.align		4
.L_28:
        /*006c*/ 	.byte	0x04, 0x11
        /*006e*/ 	.short	(.L_30 - .L_29)
	.align		4
.L_29:
        /*0070*/ 	.word	index@(_ZN7cutlass13device_kernelIN5flash19enable_sm80_to_sm89INS1_16FlashAttnFwdSm80INS1_25CollectiveMainloopFwdSm80ILi8ELi1ELb1EN4cute5tupleIJNS5_1CILi128EEENS7_ILi96EEES8_EEELi128ENS_6half_tEfNS_4arch4Sm80ELb0ELb1ELb1ELb1ELb1ELb0ELb1ELb1EEENS1_21CollectiveEpilogueFwdINS6_IJS8_S8_S9_EEENS6_IJNS7_ILi1EEESH_SH_EEESB_SD_Li256ELb1ELb1ELb1ELb0EEENS1_36VarlenDynamicPersistentTileSchedulerILi128ELi96ELi256ELi256ELb1ELb1ELb0ELb1ELb0ELb1EEEEEEEEEvNT_6ParamsE)
        /*0074*/ 	.word	0x00000000


	//----- nvinfo : EIATTR_REGCOUNT
	.align		4
.L_30:
        /*0078*/ 	.byte	0x04, 0x2f
        /*007a*/ 	.short	(.L_32 - .L_31)
	.align		4
.L_31:
        /*007c*/ 	.word	index@(_ZN7cutlass13device_kernelIN5flash19enable_sm80_to_sm89INS1_16FlashAttnFwdSm80INS1_25CollectiveMainloopFwdSm80ILi4ELi1ELb0EN4cute5tupleIJNS5_1CILi128EEENS7_ILi48EEES8_EEELi128ENS_6half_tEfNS_4arch4Sm80ELb0ELb1ELb1ELb0ELb1ELb0ELb1ELb1EEENS1_21CollectiveEpilogueFwdINS6_IJS8_S8_S9_EEENS6_IJNS7_ILi1EEESH_SH_EEESB_SD_Li128ELb0ELb1ELb1ELb0EEENS1_19SingleTileSchedulerILb0ELb1ELb1ELi128EEEEEEEEEvNT_6ParamsE)
        /*0080*/ 	.word	0x00000004


	//----- nvinfo : EIATTR_FRAME_SIZE
	.align		4
.L_32:
        /*0084*/ 	.byte	0x04, 0x11
        /*0086*/ 	.short	(.L_34 - .L_33)
	.align		4
.L_33:
        /*0088*/ 	.word	index@(_ZN7cutlass13device_kernelIN5flash19enable_sm80_to_sm89INS1_16FlashAttnFwdSm80INS1_25CollectiveMainloopFwdSm80ILi4ELi1ELb0EN4cute5tupleIJNS5_1CILi128EEENS7_ILi48EEES8_EEELi128ENS_6half_tEfNS_4arch4Sm80ELb0ELb1ELb1ELb0ELb1ELb0ELb1ELb1EEENS1_21CollectiveEpilogueFwdINS6_IJS8_S8_S9_EEENS6_IJNS7_ILi1EEESH_SH_EEESB_SD_Li128ELb0ELb1ELb1ELb0EEENS1_19SingleTileSchedulerILb0ELb1ELb1ELi128EEEEEEEEEvNT_6ParamsE)
        /*008c*/ 	.word	0x00000000


	//----- nvinfo : EIATTR_REGCOUNT
	.align		4
.L_34:
        /*0090*/ 	.byte	0x04, 0x2f
        /*0092*/ 	.short	(.L_36 - .L_35)
	.align		4
.L_35:
        /*0094*/ 	.word	index@(_ZN7cutlass13device_kernelIN5flash19enable_sm80_to_sm89INS1_16FlashAttnFwdSm80INS1_25CollectiveMainloopFwdSm80ILi8ELi1ELb1EN4cute5tupleIJNS5_1CILi128EEENS7_ILi112EEES8_EEELi128ENS_6half_tEfNS_4arch4Sm80ELb0ELb0ELb1ELb1ELb1ELb1ELb1ELb1EEENS1_21CollectiveEpilogueFwdINS6_IJS8_S8_S9_EEENS6_IJNS7_ILi1EEESH_SH_EEESB_SD_Li256ELb1ELb1ELb1ELb0EEENS1_36VarlenDynamicPersistentTileSchedulerILi128ELi112ELi256ELi256ELb1ELb1ELb0ELb0ELb1ELb1EEEEEEEEEvNT_6ParamsE)
        /*0098*/ 	.word	0x00000004


	//----- nvinfo : EIATTR_FRAME_SIZE
	.align		4
.L_36:
        /*009c*/ 	.byte	0x04, 0x11
        /*009e*/ 	.short	(.L_38 - .L_37)
	.align		4
.L_37:
        /*00a0*/ 	.word	index@(_ZN7cutlass13device_kernelIN5flash19enable_sm80_to_sm89INS1_16FlashAttnFwdSm80INS1_25CollectiveMainloopFwdSm80ILi8ELi1ELb1EN4cute5tupleIJNS5_1CILi128EEENS7_ILi112EEES8_EEELi128ENS_6half_tEfNS_4arch4Sm80ELb0ELb0ELb1ELb1ELb1ELb1ELb1ELb1EEENS1_21CollectiveEpilogueFwdINS6_IJS8_S8_S9_EEENS6_IJNS7_ILi1EEESH_SH_EEESB_SD_Li256ELb1ELb1ELb1ELb0EEENS1_36VarlenDynamicPersistentTileSchedulerILi128ELi112ELi256ELi256ELb1ELb1ELb0ELb0ELb1ELb1EEEEEEEEEvNT_6ParamsE)
        /*00a4*/ 	.word	0x00000000


	//----- nvinfo : EIATTR_REGCOUNT
	.align		4
.L_38:
        /*00a8*/ 	.byte	0x04, 0x2f
        /*00aa*/ 	.short	(.L_40 - .L_39)
	.align		4
.L_39:
        /*00ac*/ 	.word	index@(_ZN7cutlass13device_kernelIN5flash19enable_sm80_to_sm89INS1_16FlashAttnFwdSm80INS1_25CollectiveMainloopFwdSm80ILi8ELi1ELb1EN4cute5tupleIJNS5_1CILi128EEENS7_ILi112EEES8_EEELi128ENS_6half_tEfNS_4arch4Sm80ELb0ELb0ELb1ELb1ELb1ELb0ELb1ELb1EEENS1_21CollectiveEpilogueFwdINS6_IJS8_S8_S9_EEENS6_IJNS7_ILi1EEESH_SH_EEESB_SD_Li256ELb1ELb1ELb1ELb0EEENS1_36VarlenDynamicPersistentTileSchedulerILi128ELi112ELi256ELi256ELb1ELb1ELb0ELb0ELb1ELb1EEEEEEEEEvNT_6ParamsE)
        /*00b0*/ 	.word	0x00000004


	//----- nvinfo : EIATTR_FRAME_SIZE
	.align		4
.L_40:
        /*00b4*/ 	.byte	0x04, 0x11
        /*00b6*/ 	.short	(.L_42 - .L_41)
	.align		4
.L_41:
        /*00b8*/ 	.word	index@(_ZN7cutlass13device_kernelIN5flash19enable_sm80_to_sm89INS1_16FlashAttnFwdSm80INS1_25CollectiveMainloopFwdSm80ILi8ELi1ELb1EN4cute5tupleIJNS5_1CILi128EEENS7_ILi112EEES8_EEELi128ENS_6half_tEfNS_4arch4Sm80ELb0ELb0ELb1ELb1ELb1ELb0ELb1ELb1EEENS1_21CollectiveEpilogueFwdINS6_IJS8_S8_S9_EEENS6_IJNS7_ILi1EEESH_SH_EEESB_SD_Li256ELb1ELb1ELb1ELb0EEENS1_36VarlenDynamicPersistentTileSchedulerILi128ELi112ELi256ELi256ELb1ELb1ELb0ELb0ELb1ELb1EEEEEEEEEvNT_6ParamsE)
        /*00bc*/ 	.word	0x00000000


	//----- nvinfo : EIATTR_REGCOUNT
	.align		4
.L_42:
        /*00c0*/ 	.byte	0x04, 0x2f
        /*00c2*/ 	.short	(.L_44 - .L_43)
	.align		4
.L_43:
        /*00c4*/ 	.word	index@(_ZN7cutlass13device_kernelIN5flash19enable_sm80_to_sm89INS1_16FlashAttnFwdSm80INS1_25CollectiveMainloopFwdSm80ILi4ELi1ELb0EN4cute5tupleIJNS5_1CILi128EEENS7_ILi64EEES8_EEELi128ENS_6half_tEfNS_4arch4Sm80ELb0ELb0ELb1ELb0ELb1ELb0ELb1ELb1EEENS1_21CollectiveEpilogueFwdINS6_IJS8_S8_S9_EEENS6_IJNS7_ILi1EEESH_SH_EEESB_SD_Li128ELb0ELb1ELb1ELb0EEENS1_19SingleTileSchedulerILb0ELb1ELb1ELi128EEEEEEEEEvNT_6ParamsE)
        /*00c8*/ 	.word	0x00000004


	//----- nvinfo : EIATTR_FRAME_SIZE
	.align		4
.L_44:
        /*00cc*/ 	.byte	0x04, 0x11
        /*00ce*/ 	.short	(.L_46 - .L_45)
	.align		4
.L_45:
        /*00d0*/ 	.word	index@(_ZN7cutlass13device_kernelIN5flash19enable_sm80_to_sm89INS1_16FlashAttnFwdSm80INS1_25CollectiveMainloopFwdSm80ILi4ELi1ELb0EN4cute5tupleIJNS5_1CILi128EEENS7_ILi64EEES8_EEELi128ENS_6half_tEfNS_4arch4Sm80ELb0ELb0ELb1ELb0ELb1ELb0ELb1ELb1EEENS1_21CollectiveEpilogueFwdINS6_IJS8_S8_S9_EEENS6_IJNS7_ILi1EEESH_SH_EEESB_SD_Li128ELb0ELb1ELb1ELb0EEENS1_19SingleTileSchedulerILb0ELb1ELb1ELi128EEEEEEEEEvNT_6ParamsE)
        /*00d4*/ 	.word	0x00000000


	//----- nvinfo : EIATTR_REGCOUNT
	.align		4
.L_46:
        /*00d8*/ 	.byte	0x04, 0x2f
        /*00da*/ 	.short	(.L_48 - .L_47)
	.align		4
.L_47:
        /*00dc*/ 	.word	index@(_ZN7cutlass13device_kernelIN5flash19enable_sm80_to_sm89INS1_16FlashAttnFwdSm80INS1_25CollectiveMainloopFwdSm80ILi8ELi1ELb1EN4cute5tupleIJNS5_1CILi128EEES8_S8_EEELi128ENS_6half_tEfNS_4arch4Sm80ELb1ELb0ELb1ELb0ELb1ELb0ELb1ELb1EEENS1_21CollectiveEpilogueFwdIS9_NS6_IJNS7_ILi1EEESF_SF_EEESA_SC_Li256ELb0ELb1ELb1ELb0EEENS1_30DynamicPersistentTileSchedulerILi256ELi256ELb1ELb1ELb0EEEEEEEEEvNT_6ParamsE)
        /*00e0*/ 	.word	0x00000004


	//----- nvinfo : EIATTR_FRAME_SIZE
	.align		4
.L_48:
        /*00e4*/ 	.byte	0x04, 0x11
        /*00e6*/ 	.short	(.L_50 - .L_49)
	.align		4
.L_49:
        /*00e8*/ 	.word	index@(_ZN7cutlass13device_kernelIN5flash19enable_sm80_to_sm89INS1_16FlashAttnFwdSm80INS1_25CollectiveMainloopFwdSm80ILi8ELi1ELb1EN4cute5tupleIJNS5_1CILi128EEES8_S8_EEELi128ENS_6half_tEfNS_4arch4Sm80ELb1ELb0ELb1ELb0ELb1ELb0ELb1ELb1EEENS1_21CollectiveEpilogueFwdIS9_NS6_IJNS7_ILi1EEESF_SF_EEESA_SC_Li256ELb0ELb1ELb1ELb0EEENS1_30DynamicPersistentTileSchedulerILi256ELi256ELb1ELb1ELb0EEEEEEEEEvNT_6ParamsE)
        /*00ec*/ 	.word	0x00000000


	//----- nvinfo : EIATTR_REGCOUNT
	.align		4
.L_50:
        /*00f0*/ 	.byte	0x04, 0x2f
        /*00f2*/ 	.short	(.L_52 - .L_51)
	.align		4
.L_51:
        /*00f4*/ 	.word	index@(_ZN7cutlass13device_kernelIN5flash19enable_sm80_to_sm89INS1_16FlashAttnFwdSm80INS1_25CollectiveMainloopFwdSm80ILi8ELi1ELb1EN4cute5tupleIJNS5_1CILi128EEENS7_ILi96EEES8_EEELi128ENS_6half_tEfNS_4arch4Sm80ELb0ELb1ELb1ELb0ELb1ELb0ELb1ELb1EEENS1_21CollectiveEpilogueFwdINS6_IJS8_S8_S9_EEENS6_IJNS7_ILi1EEESH_SH_EEESB_SD_Li256ELb0ELb1ELb1ELb0EEENS1_19SingleTileSchedulerILb0ELb1ELb1ELi128EEEEEEEEEvNT_6ParamsE)
        /*00f8*/ 	.word	0x00000004


	//----- nvinfo : EIATTR_FRAME_SIZE
	.align		4
.L_52:
        /*00fc*/ 	.byte	0x04, 0x11
        /*00fe*/ 	.short	(.L_54 - .L_53)
	.align		4
.L_53:
        /*0100*/ 	.word	index@(_ZN7cutlass13device_kernelIN5flash19enable_sm80_to_sm89INS1_16FlashAttnFwdSm80INS1_25CollectiveMainloopFwdSm80ILi8ELi1ELb1EN4cute5tupleIJNS5_1CILi128EEENS7_ILi96EEES8_EEELi128ENS_6half_tEfNS_4arch4Sm80ELb0ELb1ELb1ELb0ELb1ELb0ELb1ELb1EEENS1_21CollectiveEpilogueFwdINS6_IJS8_S8_S9_EEENS6_IJNS7_ILi1EEESH_SH_EEESB_SD_Li256ELb0ELb1ELb1ELb0EEENS1_19SingleTileSchedulerILb0ELb1ELb1ELi128EEEEEEEEEvNT_6ParamsE)
        /*0104*/ 	.word	0x00000000


	//----- nvinfo : EIATTR_REGCOUNT
	.align		4
.L_54:
        /*0108*/ 	.byte	0x04, 0x2f
        /*010a*/ 	.short	(.L_56 - .L_55)
	.align		4
.L_55:
        /*010c*/ 	.word	index@(_ZN7cutlass13device_kernelIN5flash19enable_sm80_to_sm89INS1_16FlashAttnFwdSm80INS1_25CollectiveMainloopFwdSm80ILi8ELi1ELb1EN4cute5tupleIJNS5_1CILi128EEES8_S8_EEELi128ENS_6half_tEfNS_4arch4Sm80ELb0ELb0ELb1ELb0ELb1ELb0ELb1ELb1EEENS1_21CollectiveEpilogueFwdIS9_NS6_IJNS7_ILi1EEESF_SF_EEESA_SC_Li256ELb0ELb1ELb1ELb0EEENS1_19SingleTileSchedulerILb0ELb1ELb1ELi128EEEEEEEEEvNT_6ParamsE)
        /*0110*/ 	.word	0x00000004


	//----- nvinfo : EIATTR_FRAME_SIZE
	.align		4
.L_56:
        /*0114*/ 	.byte	0x04, 0x11
        /*0116*/ 	.short	(.L_58 - .L_57)
	.align		4
.L_57:
        /*0118*/ 	.word	index@(_ZN7cutlass13device_kernelIN5flash19enable_sm80_to_sm89INS1_16FlashAttnFwdSm80INS1_25CollectiveMainloopFwdSm80ILi8ELi1ELb1EN4cute5tupleIJNS5_1CILi128EEES8_S8_EEELi128ENS_6half_tEfNS_4arch4Sm80ELb0ELb0ELb1ELb0ELb1ELb0ELb1ELb1EEENS1_21CollectiveEpilogueFwdIS9_NS6_IJNS7_ILi1EEESF_SF_EEESA_SC_Li256ELb0ELb1ELb1ELb0EEENS1_19SingleTileSchedulerILb0ELb1ELb1ELi128EEEEEEEEEvNT_6ParamsE)
        /*011c*/ 	.word	0x00000000


	//----- nvinfo : EIATTR_MIN_STACK_SIZE
	.align		4
.L_58:
        /*0120*/ 	.byte	0x04, 0x12
        /*0122*/ 	.short	(.L_60 - .L_59)
	.align		4
.L_59:
        /*0124*/ 	.word	index@(_ZN7cutlass13device_kernelIN5flash19enable_sm80_to_sm89INS1_16FlashAttnFwdSm80INS1_25CollectiveMainloopFwdSm80ILi8ELi1ELb1EN4cute5tupleIJNS5_1CILi128EEES8_S8_EEELi128ENS_6half_tEfNS_4arch4Sm80ELb0ELb0ELb1ELb0ELb1ELb0ELb1ELb1EEENS1_21CollectiveEpilogueFwdIS9_NS6_IJNS7_ILi1EEESF_SF_EEESA_SC_Li256ELb0ELb1ELb1ELb0EEENS1_19SingleTileSchedulerILb0ELb1ELb1ELi128EEEEEEEEEvNT_6ParamsE)
        /*0128*/ 	.word	0x00000000


	//----- nvinfo : EIATTR_MIN_STACK_SIZE
	.align		4
.L_60:
        /*012c*/ 	.byte	0x04, 0x12
        /*012e*/ 	.short	(.L_62 - .L_61)
	.align		4
.L_61:
        /*0130*/ 	.word	index@(_ZN7cutlass13device_kernelIN5flash19enable_sm80_to_sm89INS1_16FlashAttnFwdSm80INS1_25CollectiveMainloopFwdSm80ILi8ELi1ELb1EN4cute5tupleIJNS5_1CILi128EEENS7_ILi96EEES8_EEELi128ENS_6half_tEfNS_4arch4Sm80ELb0ELb1ELb1ELb0ELb1ELb0ELb1ELb1EEENS1_21CollectiveEpilogueFwdINS6_IJS8_S8_S9_EEENS6_IJNS7_ILi1EEESH_SH_EEESB_SD_Li256ELb0ELb1ELb1ELb0EEENS1_19SingleTileSchedulerILb0ELb1ELb1ELi128EEEEEEEEEvNT_6ParamsE)
        /*0134*/ 	.word	0x00000000


	//----- nvinfo : EIATTR_MIN_STACK_SIZE
	.align		4
.L_62:
        /*0138*/ 	.byte	0x04, 0x12
        /*013a*/ 	.short	(.L_64 - .L_63)
	.align		4
.L_63:
        /*013c*/ 	.word	index@(_ZN7cutlass13device_kernelIN5flash19enable_sm80_to_sm89INS1_16FlashAttnFwdSm80INS1_25CollectiveMainloopFwdSm80ILi8ELi1ELb1EN4cute5tupleIJNS5_1CILi128EEES8_S8_EEELi128ENS_6half_tEfNS_4arch4Sm80ELb1ELb0ELb1ELb0ELb1ELb0ELb1ELb1EEENS1_21CollectiveEpilogueFwdIS9_NS6_IJNS7_ILi1EEESF_SF_EEESA_SC_Li256ELb0ELb1ELb1ELb0EEENS1_30DynamicPersistentTileSchedulerILi256ELi256ELb1ELb1ELb0EEEEEEEEEvNT_6ParamsE)
        /*0140*/ 	.word	0x00000000


	//----- nvinfo : EIATTR_MIN_STACK_SIZE
	.align		4
.L_64:
        /*0144*/ 	.byte	0x04, 0x12
        /*0146*/ 	.short	(.L_66 - .L_65)
	.align		4
.L_65:
        /*0148*/ 	.word	index@(_ZN7cutlass13device_kernelIN5flash19enable_sm80_to_sm89INS1_16FlashAttnFwdSm80INS1_25CollectiveMainloopFwdSm80ILi4ELi1ELb0EN4cute5tupleIJNS5_1CILi128EEENS7_ILi64EEES8_EEELi128ENS_6half_tEfNS_4arch4Sm80ELb0ELb0ELb1ELb0ELb1ELb0ELb1ELb1EEENS1_21CollectiveEpilogueFwdINS6_IJS8_S8_S9_EEENS6_IJNS7_ILi1EEESH_SH_EEESB_SD_Li128ELb0ELb1ELb1ELb0EEENS1_19SingleTileSchedulerILb0ELb1ELb1ELi128EEEEEEEEEvNT_6ParamsE)
        /*014c*/ 	.word	0x00000000


	//----- nvinfo : EIATTR_MIN_STACK_SIZE
	.align		4
.L_66:
        /*0150*/ 	.byte	0x04, 0x12
        /*0152*/ 	.short	(.L_68 - .L_67)
	.align		4
.L_67:
        /*0154*/ 	.word	index@(_ZN7cutlass13device_kernelIN5flash19enable_sm80_to_sm89INS1_16FlashAttnFwdSm80INS1_25CollectiveMainloopFwdSm80ILi8ELi1ELb1EN4cute5tupleIJNS5_1CILi128EEENS7_ILi112EEES8_EEELi128ENS_6half_tEfNS_4arch4Sm80ELb0ELb0ELb1ELb1ELb1ELb0ELb1ELb1EEENS1_21CollectiveEpilogueFwdINS6_IJS8_S8_S9_EEENS6_IJNS7_ILi1EEESH_SH_EEESB_SD_Li256ELb1ELb1ELb1ELb0EEENS1_36VarlenDynamicPersistentTileSchedulerILi128ELi112ELi256ELi256ELb1ELb1ELb0ELb0ELb1ELb1EEEEEEEEEvNT_6ParamsE)
        /*0158*/ 	.word	0x00000000


	//----- nvinfo : EIATTR_MIN_STACK_SIZE
	.align		4
.L_68:
        /*015c*/ 	.byte	0x04, 0x12
        /*015e*/ 	.short	(.L_70 - .L_69)
	.align		4
.L_69:
        /*0160*/ 	.word	index@(_ZN7cutlass13device_kernelIN5flash19enable_sm80_to_sm89INS1_16FlashAttnFwdSm80INS1_25CollectiveMainloopFwdSm80ILi8ELi1ELb1EN4cute5tupleIJNS5_1CILi128EEENS7_ILi112EEES8_EEELi128ENS_6half_tEfNS_4arch4Sm80ELb0ELb0ELb1ELb1ELb1ELb1ELb1ELb1EEENS1_21CollectiveEpilogueFwdINS6_IJS8_S8_S9_EEENS6_IJNS7_ILi1EEESH_SH_EEESB_SD_Li256ELb1ELb1ELb1ELb0EEENS1_36VarlenDynamicPersistentTileSchedulerILi128ELi112ELi256ELi256ELb1ELb1ELb0ELb0ELb1ELb1EEEEEEEEEvNT_6ParamsE)
        /*0164*/ 	.word	0x00000000


	//----- nvinfo : EIATTR_MIN_STACK_SIZE
	.align		4
.L_70:
        /*0168*/ 	.byte	0x04, 0x12
        /*016a*/ 	.short	(.L_72 - .L_71)
	.align		4
.L_71:
        /*016c*/ 	.word	index@(_ZN7cutlass13device_kernelIN5flash19enable_sm80_to_sm89INS1_16FlashAttnFwdSm80INS1_25CollectiveMainloopFwdSm80ILi4ELi1ELb0EN4cute5tupleIJNS5_1CILi128EEENS7_ILi48EEES8_EEELi128ENS_6half_tEfNS_4arch4Sm80ELb0ELb1ELb1ELb0ELb1ELb0ELb1ELb1EEENS1_21CollectiveEpilogueFwdINS6_IJS8_S8_S9_EEENS6_IJNS7_ILi1EEESH_SH_EEESB_SD_Li128ELb0ELb1ELb1ELb0EEENS1_19SingleTileSchedulerILb0ELb1ELb1ELi128EEEEEEEEEvNT_6ParamsE)
        /*0170*/ 	.word	0x00000000


	//----- nvinfo : EIATTR_MIN_STACK_SIZE
	.align		4
.L_72:
        /*0174*/ 	.byte	0x04, 0x12
        /*0176*/ 	.short	(.L_74 - .L_73)
	.align		4
.L_73:
        /*0178*/ 	.word	index@(_ZN7cutlass13device_kernelIN5flash19enable_sm80_to_sm89INS1_16FlashAttnFwdSm80INS1_25CollectiveMainloopFwdSm80ILi8ELi1ELb1EN4cute5tupleIJNS5_1CILi128EEENS7_ILi96EEES8_EEELi128ENS_6half_tEfNS_4arch4Sm80ELb0ELb1ELb1ELb1ELb1ELb0ELb1ELb1EEENS1_21CollectiveEpilogueFwdINS6_IJS8_S8_S9_EEENS6_IJNS7_ILi1EEESH_SH_EEESB_SD_Li256ELb1ELb1ELb1ELb0EEENS1_36VarlenDynamicPersistentTileSchedulerILi128ELi96ELi256ELi256ELb1ELb1ELb0ELb1ELb0ELb1EEEEEEEEEvNT_6ParamsE)
        /*017c*/ 	.word	0x00000000


	//----- nvinfo : EIATTR_MIN_STACK_SIZE
	.align		4
.L_74:
        /*0180*/ 	.byte	0x04, 0x12
        /*0182*/ 	.short	(.L_76 - .L_75)
	.align		4
.L_75:
        /*0184*/ 	.word	index@(_ZN7cutlass13device_kernelIN5flash19enable_sm80_to_sm89INS1_16FlashAttnFwdSm80INS1_25CollectiveMainloopFwdSm80ILi8ELi1ELb1EN4cute5tupleIJNS5_1CILi128EEENS7_ILi96EEES8_EEELi128ENS_6half_tEfNS_4arch4Sm80ELb0ELb1ELb1ELb1ELb1ELb1ELb1ELb1EEENS1_21CollectiveEpilogueFwdINS6_IJS8_S8_S9_EEENS6_IJNS7_ILi1EEESH_SH_EEESB_SD_Li256ELb1ELb1ELb1ELb0EEENS1_36VarlenDynamicPersistentTileSchedulerILi128ELi96ELi256ELi256ELb1ELb1ELb0ELb1ELb0ELb1EEEEEEEEEvNT_6ParamsE)
        /*0188*/ 	.word	0x00000000


	//----- nvinfo : EIATTR_MIN_STACK_SIZE
	.align		4
.L_76:
        /*018c*/ 	.byte	0x04, 0x12
        /*018e*/ 	.short	(.L_78 - .L_77)
	.align		4
.L_77:
        /*0190*/ 	.word	index@(_ZN7cutlass13device_kernelIN5flash19enable_sm80_to_sm89INS1_16FlashAttnFwdSm80INS1_25CollectiveMainloopFwdSm80ILi4ELi1ELb0EN4cute5tupleIJNS5_1CILi128EEENS7_ILi64EEES8_EEELi128ENS_6half_tEfNS_4arch4Sm80ELb1ELb0ELb1ELb0ELb1ELb0ELb1ELb1EEENS1_21CollectiveEpilogueFwdINS6_IJS8_S8_S9_EEENS6_IJNS7_ILi1EEESH_SH_EEESB_SD_Li128ELb0ELb1ELb1ELb0EEENS1_30DynamicPersistentTileSchedulerILi128ELi128ELb1ELb1ELb0EEEEEEEEEvNT_6ParamsE)
        /*0194*/ 	.word	0x00000000


	//----- nvinfo : EIATTR_MIN_STACK_SIZE
	.align		4
.L_78:
        /*0198*/ 	.byte	0x04, 0x12
        /*019a*/ 	.short	(.L_80 - .L_79)
	.align		4
.L_79:
        /*019c*/ 	.word	index@(_ZN7cutlass13device_kernelIN5flash19enable_sm80_to_sm89INS1_16FlashAttnFwdSm80INS1_25CollectiveMainloopFwdSm80ILi8ELi1ELb1EN4cute5tupleIJNS5_1CILi128EEENS7_ILi112EEES8_EEELi128ENS_6half_tEfNS_4arch4Sm80ELb1ELb0ELb1ELb1ELb1ELb0ELb1ELb1EEENS1_21CollectiveEpilogueFwdINS6_IJS8_S8_S9_EEENS6_IJNS7_ILi1EEESH_SH_EEESB_SD_Li256ELb1ELb1ELb1ELb0EEENS1_36VarlenDynamicPersistentTileSchedulerILi128ELi112ELi256ELi256ELb1ELb1ELb0ELb1ELb1ELb1EEEEEEEEEvNT_6ParamsE)
        /*01a0*/ 	.word	0x00000000


	//----- nvinfo : EIATTR_MIN_STACK_SIZE
	.align		4
.L_80:
        /*01a4*/ 	.byte	0x04, 0x12
        /*01a6*/ 	.short	(.L_82 - .L_81)
	.align		4
.L_81:
        /*01a8*/ 	.word	index@(_ZN7cutlass13device_kernelIN5flash19enable_sm80_to_sm89INS1_16FlashAttnFwdSm80INS1_25CollectiveMainloopFwdSm80ILi8ELi1ELb1EN4cute5tupleIJNS5_1CILi128EEENS7_ILi112EEES8_EEELi128ENS_6half_tEfNS_4arch4Sm80ELb1ELb0ELb1ELb1ELb1ELb1ELb1ELb1EEENS1_21CollectiveEpilogueFwdINS6_IJS8_S8_S9_EEENS6_IJNS7_ILi1EEESH_SH_EEESB_SD_Li256ELb1ELb1ELb1ELb0EEENS1_36VarlenDynamicPersistentTileSchedulerILi128ELi112ELi256ELi256ELb1ELb1ELb0ELb1ELb1ELb1EEEEEEEEEvNT_6ParamsE)
        /*01ac*/ 	.word	0x00000000
.L_82:


//--------------------- .nv.compat                --------------------------
	.section	.nv.compat,"",@"SHT_CUDA_COMPAT_INFO"
	.align	4
        /*0000*/ 	.byte	0x02, 0x09, 0x01, 0x00, 0x02, 0x02, 0x01, 0x00, 0x02, 0x05, 0x05, 0x00, 0x03, 0x07, 0x01, 0x01
        /*0010*/ 	.byte	0x02, 0x03, 0x00, 0x00, 0x02, 0x06, 0x01, 0x00, 0x04, 0x0b, 0x08, 0x00, 0x00, 0x00, 0x00, 0x00
        /*0020*/ 	.byte	0x00, 0x00, 0x00, 0x00


//--------------------- .nv.info._ZN7cutlass13device_kernelIN5flash19enable_sm80_to_sm89INS1_16FlashAttnFwdSm80INS1_25CollectiveMainloopFwdSm80ILi8ELi1ELb1EN4cute5tupleIJNS5_1CILi128EEES8_S8_EEELi128ENS_6half_tEfNS_4arch4Sm80ELb0ELb0ELb1ELb0ELb1ELb0ELb1ELb1EEENS1_21CollectiveEpilogueFwdIS9_NS6_IJNS7_ILi1EEESF_SF_EEESA_SC_Li256ELb0ELb1ELb1ELb0EEENS1_19SingleTileSchedulerILb0ELb1ELb1ELi128EEEEEEEEEvNT_6ParamsE --------------------------
	.section	.nv.info._ZN7cutlass13device_kernelIN5flash19enable_sm80_to_sm89INS1_16FlashAttnFwdSm80INS1_25CollectiveMainloopFwdSm80ILi8ELi1ELb1EN4cute5tupleIJNS5_1CILi128EEES8_S8_EEELi128ENS_6half_tEfNS_4arch4Sm80ELb0ELb0ELb1ELb0ELb1ELb0ELb1ELb1EEENS1_21CollectiveEpilogueFwdIS9_NS6_IJNS7_ILi1EEESF_SF_EEESA_SC_Li256ELb0ELb1ELb1ELb0EEENS1_19SingleTileSchedulerILb0ELb1ELb1ELi128EEEEEEEEEvNT_6ParamsE,"",@"SHT_CUDA_INFO"
	.sectionflags	@""
	.align	4


	//----- nvinfo : EIATTR_CUDA_API_VERSION
	.align		4
        /*0000*/ 	.byte	0x04, 0x37
        /*0002*/ 	.short	(.L_84 - .L_83)
.L_83:
        /*0004*/ 	.word	0x00000082


	//----- nvinfo : EIATTR_KPARAM_INFO
	.align		4
.L_84:
        /*0008*/ 	.byte	0x04, 0x17
        /*000a*/ 	.short	(.L_86 - .L_85)
.L_85:
        /*000c*/ 	.word	0x00000000
        /*0010*/ 	.short	0x0000
        /*0012*/ 	.short	0x0000
        /*0014*/ 	.byte	0x00, 0xf0, 0x61, 0x10


	//----- nvinfo : EIATTR_SPARSE_MMA_MASK
	.align		4
.L_86:
        /*0018*/ 	.byte	0x03, 0x50
        /*001a*/ 	.short	0x0000


	//----- nvinfo : EIATTR_MAXREG_COUNT
	.align		4
        /*001c*/ 	.byte	0x03, 0x1b
        /*001e*/ 	.short	0x00ff


	//----- nvinfo : EIATTR_MERCURY_ISA_VERSION
	.align		4
        /*0020*/ 	.byte	0x03, 0x5f
        /*0022*/ 	.short	0x0101


	//----- nvinfo : EIATTR_EXIT_INSTR_OFFSETS
	.align		4
        /*0024*/ 	.byte	0x04, 0x1c
        /*0026*/ 	.short	(.L_88 - .L_87)


	//   ....[0]....
.L_87:
        /*0028*/ 	.word	0x00000010


	//----- nvinfo : EIATTR_MAX_THREADS
	.align		4
.L_88:
        /*002c*/ 	.byte	0x04, 0x05
        /*002e*/ 	.short	(.L_90 - .L_89)
.L_89:
        /*0030*/ 	.word	0x00000100
        /*0034*/ 	.word	0x00000001
        /*0038*/ 	.word	0x00000001


	//----- nvinfo : EIATTR_CBANK_PARAM_SIZE
	.align		4
.L_90:
        /*003c*/ 	.byte	0x03, 0x19
        /*003e*/ 	.short	0x0418


	//----- nvinfo : EIATTR_PARAM_CBANK
	.align		4
        /*0040*/ 	.byte	0x04, 0x0a
        /*0042*/ 	.short	(.L_92 - .L_91)
	.align		4
.L_91:
        /*0044*/ 	.word	index@(.nv.constant0._ZN7cutlass13device_kernelIN5flash19enable_sm80_to_sm89INS1_16FlashAttnFwdSm80INS1_25CollectiveMainloopFwdSm80ILi8ELi1ELb1EN4cute5tupleIJNS5_1CILi128EEES8_S8_EEELi128ENS_6half_tEfNS_4arch4Sm80ELb0ELb0ELb1ELb0ELb1ELb0ELb1ELb1EEENS1_21CollectiveEpilogueFwdIS9_NS6_IJNS7_ILi1EEESF_SF_EEESA_SC_Li256ELb0ELb1ELb1ELb0EEENS1_19SingleTileSchedulerILb0ELb1ELb1ELi128EEEEEEEEEvNT_6ParamsE)
        /*0048*/ 	.short	0x0210
        /*004a*/ 	.short	0x0418


	//----- nvinfo : EIATTR_SW_WAR
	.align		4
.L_92:
        /*004c*/ 	.byte	0x04, 0x36
        /*004e*/ 	.short	(.L_94 - .L_93)
.L_93:
        /*0050*/ 	.word	0x00000008
.L_94:


//--------------------- .nv.info._ZN7cutlass13device_kernelIN5flash19enable_sm80_to_sm89INS1_16FlashAttnFwdSm80INS1_25CollectiveMainloopFwdSm80ILi8ELi1ELb1EN4cute5tupleIJNS5_1CILi128EEENS7_ILi96EEES8_EEELi128ENS_6half_tEfNS_4arch4Sm80ELb0ELb1ELb1ELb0ELb1ELb0ELb1ELb1EEENS1_21CollectiveEpilogueFwdINS6_IJS8_S8_S9_EEENS6_IJNS7_ILi1EEESH_SH_EEESB_SD_Li256ELb0ELb1ELb1ELb0EEENS1_19SingleTileSchedulerILb0ELb1ELb1ELi128EEEEEEEEEvNT_6ParamsE --------------------------
	.section	.nv.info._ZN7cutlass13device_kernelIN5flash19enable_sm80_to_sm89INS1_16FlashAttnFwdSm80INS1_25CollectiveMainloopFwdSm80ILi8ELi1ELb1EN4cute5tupleIJNS5_1CILi128EEENS7_ILi96EEES8_EEELi128ENS_6half_tEfNS_4arch4Sm80ELb0ELb1ELb1ELb0ELb1ELb0ELb1ELb1EEENS1_21CollectiveEpilogueFwdINS6_IJS8_S8_S9_EEENS6_IJNS7_ILi1EEESH_SH_EEESB_SD_Li256ELb0ELb1ELb1ELb0EEENS1_19SingleTileSchedulerILb0ELb1ELb1ELi128EEEEEEEEEvNT_6ParamsE,"",@"SHT_CUDA_INFO"
	.sectionflags	@""
	.align	4


	//----- nvinfo : EIATTR_CUDA_API_VERSION
	.align		4
        /*0000*/ 	.byte	0x04, 0x37
        /*0002*/ 	.short	(.L_96 - .L_95)
.L_95:
        /*0004*/ 	.word	0x00000082


	//----- nvinfo : EIATTR_KPARAM_INFO
	.align		4
.L_96:
        /*0008*/ 	.byte	0x04, 0x17
        /*000a*/ 	.short	(.L_98 - .L_97)
.L_97:
        /*000c*/ 	.word	0x00000000
        /*0010*/ 	.short	0x0000
        /*0012*/ 	.short	0x0000
        /*0014*/ 	.byte	0x00, 0xf0, 0x61, 0x10


	//----- nvinfo : EIATTR_SPARSE_MMA_MASK
	.align		4
.L_98:
        /*0018*/ 	.byte	0x03, 0x50
        /*001a*/ 	.short	0x0000


	//----- nvinfo : EIATTR_MAXREG_COUNT
	.align		4
        /*001c*/ 	.byte	0x03, 0x1b
        /*001e*/ 	.short	0x00ff


	//----- nvinfo : EIATTR_MERCURY_ISA_VERSION
	.align		4
        /*0020*/ 	.byte	0x03, 0x5f
        /*0022*/ 	.short	0x0101


	//----- nvinfo : EIATTR_EXIT_INSTR_OFFSETS
	.align		4
        /*0024*/ 	.byte	0x04, 0x1c
        /*0026*/ 	.short	(.L_100 - .L_99)


	//   ....[0]....
.L_99:
        /*0028*/ 	.word	0x00000010


	//----- nvinfo : EIATTR_MAX_THREADS
	.align		4
.L_100:
        /*002c*/ 	.byte	0x04, 0x05
        /*002e*/ 	.short	(.L_102 - .L_101)
.L_101:
        /*0030*/ 	.word	0x00000100
        /*0034*/ 	.word	0x00000001
        /*0038*/ 	.word	0x00000001


	//----- nvinfo : EIATTR_CBANK_PARAM_SIZE
	.align		4
.L_102:
        /*003c*/ 	.byte	0x03, 0x19
        /*003e*/ 	.short	0x0418


	//----- nvinfo : EIATTR_PARAM_CBANK
	.align		4
        /*0040*/ 	.byte	0x04, 0x0a
        /*0042*/ 	.short	(.L_104 - .L_103)
	.align		4
.L_103:
        /*0044*/ 	.word	index@(.nv.constant0._ZN7cutlass13device_kernelIN5flash19enable_sm80_to_sm89INS1_16FlashAttnFwdSm80INS1_25CollectiveMainloopFwdSm80ILi8ELi1ELb1EN4cute5tupleIJNS5_1CILi128EEENS7_ILi96EEES8_EEELi128ENS_6half_tEfNS_4arch4Sm80ELb0ELb1ELb1ELb0ELb1ELb0ELb1ELb1EEENS1_21CollectiveEpilogueFwdINS6_IJS8_S8_S9_EEENS6_IJNS7_ILi1EEESH_SH_EEESB_SD_Li256ELb0ELb1ELb1ELb0EEENS1_19SingleTileSchedulerILb0ELb1ELb1ELi128EEEEEEEEEvNT_6ParamsE)
        /*0048*/ 	.short	0x0210
        /*004a*/ 	.short	0x0418


	//----- nvinfo : EIATTR_SW_WAR
	.align		4
.L_104:
        /*004c*/ 	.byte	0x04, 0x36
        /*004e*/ 	.short	(.L_106 - .L_105)
.L_105:
        /*0050*/ 	.word	0x00000008
.L_106:


//--------------------- .nv.info._ZN7cutlass13device_kernelIN5flash19enable_sm80_to_sm89INS1_16FlashAttnFwdSm80INS1_25CollectiveMainloopFwdSm80ILi8ELi1ELb1EN4cute5tupleIJNS5_1CILi128EEES8_S8_EEELi128ENS_6half_tEfNS_4arch4Sm80ELb1ELb0ELb1ELb0ELb1ELb0ELb1ELb1EEENS1_21CollectiveEpilogueFwdIS9_NS6_IJNS7_ILi1EEESF_SF_EEESA_SC_Li256ELb0ELb1ELb1ELb0EEENS1_30DynamicPersistentTileSchedulerILi256ELi256ELb1ELb1ELb0EEEEEEEEEvNT_6ParamsE --------------------------
	.section	.nv.info._ZN7cutlass13device_kernelIN5flash19enable_sm80_to_sm89INS1_16FlashAttnFwdSm80INS1_25CollectiveMainloopFwdSm80ILi8ELi1ELb1EN4cute5tupleIJNS5_1CILi128EEES8_S8_EEELi128ENS_6half_tEfNS_4arch4Sm80ELb1ELb0ELb1ELb0ELb1ELb0ELb1ELb1EEENS1_21CollectiveEpilogueFwdIS9_NS6_IJNS7_ILi1EEESF_SF_EEESA_SC_Li256ELb0ELb1ELb1ELb0EEENS1_30DynamicPersistentTileSchedulerILi256ELi256ELb1ELb1ELb0EEEEEEEEEvNT_6ParamsE,"",@"SHT_CUDA_INFO"
	.sectionflags	@""
	.align	4


	//----- nvinfo : EIATTR_CUDA_API_VERSION
	.align		4
        /*0000*/ 	.byte	0x04, 0x37
        /*0002*/ 	.short	(.L_108 - .L_107)
.L_107:
        /*0004*/ 	.word	0x00000082


	//----- nvinfo : EIATTR_KPARAM_INFO
	.align		4
.L_108:
        /*0008*/ 	.byte	0x04, 0x17
        /*000a*/ 	.short	(.L_110 - .L_109)
.L_109:
        /*000c*/ 	.word	0x00000000
        /*0010*/ 	.short	0x0000
        /*0012*/ 	.short	0x0000
        /*0014*/ 	.byte	0x00, 0xf0, 0xa1, 0x10


	//----- nvinfo : EIATTR_SPARSE_MMA_MASK
	.align		4
.L_110:
        /*0018*/ 	.byte	0x03, 0x50
        /*001a*/ 	.short	0x0000


	//----- nvinfo : EIATTR_MAXREG_COUNT
	.align		4
        /*001c*/ 	.byte	0x03, 0x1b
        /*001e*/ 	.short	0x00ff


	//----- nvinfo : EIATTR_MERCURY_ISA_VERSION
	.align		4
        /*0020*/ 	.byte	0x03, 0x5f
        /*0022*/ 	.short	0x0101


	//----- nvinfo : EIATTR_EXIT_INSTR_OFFSETS
	.align		4
        /*0024*/ 	.byte	0x04, 0x1c
        /*0026*/ 	.short	(.L_112 - .L_111)


	//   ....[0]....
.L_111:
        /*0028*/ 	.word	0x00000010


	//----- nvinfo : EIATTR_MAX_THREADS
	.align		4
.L_112:
        /*002c*/ 	.byte	0x04, 0x05
        /*002e*/ 	.short	(.L_114 - .L_113)
.L_113:
        /*0030*/ 	.word	0x00000100
        /*0034*/ 	.word	0x00000001
        /*0038*/ 	.word	0x00000001


	//----- nvinfo : EIATTR_CBANK_PARAM_SIZE
	.align		4
.L_114:
        /*003c*/ 	.byte	0x03, 0x19
        /*003e*/ 	.short	0x0428


	//----- nvinfo : EIATTR_PARAM_CBANK
	.align		4
        /*0040*/ 	.byte	0x04, 0x0a
        /*0042*/ 	.short	(.L_116 - .L_115)
	.align		4
.L_115:
        /*0044*/ 	.word	index@(.nv.constant0._ZN7cutlass13device_kernelIN5flash19enable_sm80_to_sm89INS1_16FlashAttnFwdSm80INS1_25CollectiveMainloopFwdSm80ILi8ELi1ELb1EN4cute5tupleIJNS5_1CILi128EEES8_S8_EEELi128ENS_6half_tEfNS_4arch4Sm80ELb1ELb0ELb1ELb0ELb1ELb0ELb1ELb1EEENS1_21CollectiveEpilogueFwdIS9_NS6_IJNS7_ILi1EEESF_SF_EEESA_SC_Li256ELb0ELb1ELb1ELb0EEENS1_30DynamicPersistentTileSchedulerILi256ELi256ELb1ELb1ELb0EEEEEEEEEvNT_6ParamsE)
        /*0048*/ 	.short	0x0210
        /*004a*/ 	.short	0x0428


	//----- nvinfo : EIATTR_SW_WAR
	.align		4
.L_116:
        /*004c*/ 	.byte	0x04, 0x36
        /*004e*/ 	.short	(.L_118 - .L_117)
.L_117:
        /*0050*/ 	.word	0x00000008
.L_118:


//--------------------- .nv.info._ZN7cutlass13device_kernelIN5flash19enable_sm80_to_sm89INS1_16FlashAttnFwdSm80INS1_25CollectiveMainloopFwdSm80ILi4ELi1ELb0EN4cute5tupleIJNS5_1CILi128EEENS7_ILi64EEES8_EEELi128ENS_6half_tEfNS_4arch4Sm80ELb0ELb0ELb1ELb0ELb1ELb0ELb1ELb1EEENS1_21CollectiveEpilogueFwdINS6_IJS8_S8_S9_EEENS6_IJNS7_ILi1EEESH_SH_EEESB_SD_Li128ELb0ELb1ELb1ELb0EEENS1_19SingleTileSchedulerILb0ELb1ELb1ELi128EEEEEEEEEvNT_6ParamsE --------------------------
	.section	.nv.info._ZN7cutlass13device_kernelIN5flash19enable_sm80_to_sm89INS1_16FlashAttnFwdSm80INS1_25CollectiveMainloopFwdSm80ILi4ELi1ELb0EN4cute5tupleIJNS5_1CILi128EEENS7_ILi64EEES8_EEELi128ENS_6half_tEfNS_4arch4Sm80ELb0ELb0ELb1ELb0ELb1ELb0ELb1ELb1EEENS1_21CollectiveEpilogueFwdINS6_IJS8_S8_S9_EEENS6_IJNS7_ILi1EEESH_SH_EEESB_SD_Li128ELb0ELb1ELb1ELb0EEENS1_19SingleTileSchedulerILb0ELb1ELb1ELi128EEEEEEEEEvNT_6ParamsE,"",@"SHT_CUDA_INFO"
	.sectionflags	@""
	.align	4


	//----- nvinfo : EIATTR_CUDA_API_VERSION
	.align		4
        /*0000*/ 	.byte	0x04, 0x37
        /*0002*/ 	.short	(.L_120 - .L_119)
.L_119:
        /*0004*/ 	.word	0x00000082


	//----- nvinfo : EIATTR_KPARAM_INFO
	.align		4
.L_120:
        /*0008*/ 	.byte	0x04, 0x17
        /*000a*/ 	.short	(.L_122 - .L_121)
.L_121:
        /*000c*/ 	.word	0x00000000
        /*0010*/ 	.short	0x0000
        /*0012*/ 	.short	0x0000
        /*0014*/ 	.byte	0x00, 0xf0, 0x61, 0x10


	//----- nvinfo : EIATTR_SPARSE_MMA_MASK
	.align		4
.L_122:
        /*0018*/ 	.byte	0x03, 0x50
        /*001a*/ 	.short	0x0000


	//----- nvinfo : EIATTR_MAXREG_COUNT
	.align		4
        /*001c*/ 	.byte	0x03, 0x1b
        /*001e*/ 	.short	0x00ff


	//----- nvinfo : EIATTR_MERCURY_ISA_VERSION
	.align		4
        /*0020*/ 	.byte	0x03, 0x5f
        /*0022*/ 	.short	0x0101


	//----- nvinfo : EIATTR_EXIT_INSTR_OFFSETS
	.align		4
        /*0024*/ 	.byte	0x04, 0x1c
        /*0026*/ 	.short	(.L_124 - .L_123)


	//   ....[0]....
.L_123:
        /*0028*/ 	.word	0x00000010


	//----- nvinfo : EIATTR_MAX_THREADS
	.align		4
.L_124:
        /*002c*/ 	.byte	0x04, 0x05
        /*002e*/ 	.short	(.L_126 - .L_125)
.L_125:
        /*0030*/ 	.word	0x00000080
        /*0034*/ 	.word	0x00000001
        /*0038*/ 	.word	0x00000001


	//----- nvinfo : EIATTR_CBANK_PARAM_SIZE
	.align		4
.L_126:
        /*003c*/ 	.byte	0x03, 0x19
        /*003e*/ 	.short	0x0418


	//----- nvinfo : EIATTR_PARAM_CBANK
	.align		4
        /*0040*/ 	.byte	0x04, 0x0a
        /*0042*/ 	.short	(.L_128 - .L_127)
	.align		4
.L_127:
        /*0044*/ 	.word	index@(.nv.constant0._ZN7cutlass13device_kernelIN5flash19enable_sm80_to_sm89INS1_16FlashAttnFwdSm80INS1_25CollectiveMainloopFwdSm80ILi4ELi1ELb0EN4cute5tupleIJNS5_1CILi128EEENS7_ILi64EEES8_EEELi128ENS_6half_tEfNS_4arch4Sm80ELb0ELb0ELb1ELb0ELb1ELb0ELb1ELb1EEENS1_21CollectiveEpilogueFwdINS6_IJS8_S8_S9_EEENS6_IJNS7_ILi1EEESH_SH_EEESB_SD_Li128ELb0ELb1ELb1ELb0EEENS1_19SingleTileSchedulerILb0ELb1ELb1ELi128EEEEEEEEEvNT_6ParamsE)
        /*0048*/ 	.short	0x0210
        /*004a*/ 	.short	0x0418


	//----- nvinfo : EIATTR_SW_WAR
	.align		4
.L_128:
        /*004c*/ 	.byte	0x04, 0x36
        /*004e*/ 	.short	(.L_130 - .L_129)
.L_129:
        /*0050*/ 	.word	0x00000008
.L_130:


//--------------------- .nv.info._ZN7cutlass13device_kernelIN5flash19enable_sm80_to_sm89INS1_16FlashAttnFwdSm80INS1_25CollectiveMainloopFwdSm80ILi8ELi1ELb1EN4cute5tupleIJNS5_1CILi128EEENS7_ILi112EEES8_EEELi128ENS_6half_tEfNS_4arch4Sm80ELb0ELb0ELb1ELb1ELb1ELb0ELb1ELb1EEENS1_21CollectiveEpilogueFwdINS6_IJS8_S8_S9_EEENS6_IJNS7_ILi1EEESH_SH_EEESB_SD_Li256ELb1ELb1ELb1ELb0EEENS1_36VarlenDynamicPersistentTileSchedulerILi128ELi112ELi256ELi256ELb1ELb1ELb0ELb0ELb1ELb1EEEEEEEEEvNT_6ParamsE --------------------------
	.section	.nv.info._ZN7cutlass13device_kernelIN5flash19enable_sm80_to_sm89INS1_16FlashAttnFwdSm80INS1_25CollectiveMainloopFwdSm80ILi8ELi1ELb1EN4cute5tupleIJNS5_1CILi128EEENS7_ILi112EEES8_EEELi128ENS_6half_tEfNS_4arch4Sm80ELb0ELb0ELb1ELb1ELb1ELb0ELb1ELb1EEENS1_21CollectiveEpilogueFwdINS6_IJS8_S8_S9_EEENS6_IJNS7_ILi1EEESH_SH_EEESB_SD_Li256ELb1ELb1ELb1ELb0EEENS1_36VarlenDynamicPersistentTileSchedulerILi128ELi112ELi256ELi256ELb1ELb1ELb0ELb0ELb1ELb1EEEEEEEEEvNT_6ParamsE,"",@"SHT_CUDA_INFO"
	.sectionflags	@""
	.align	4


	//----- nvinfo : EIATTR_CUDA_API_VERSION
	.align		4
        /*0000*/ 	.byte	0x04, 0x37
        /*0002*/ 	.short	(.L_132 - .L_131)
.L_131:
        /*0004*/ 	.word	0x00000082


	//----- nvinfo : EIATTR_KPARAM_INFO
	.align		4
.L_132:
        /*0008*/ 	.byte	0x04, 0x17
        /*000a*/ 	.short	(.L_134 - .L_133)
.L_133:
        /*000c*/ 	.word	0x00000000
        /*0010*/ 	.short	0x0000
        /*0012*/ 	.short	0x0000
        /*0014*/ 	.byte	0x00, 0xf0, 0xe1, 0x10


	//----- nvinfo : EIATTR_SPARSE_MMA_MASK
	.align		4
.L_134:
        /*0018*/ 	.byte	0x03, 0x50
        /*001a*/ 	.short	0x0000


	//----- nvinfo : EIATTR_MAXREG_COUNT
	.align		4
        /*001c*/ 	.byte	0x03, 0x1b
        /*001e*/ 	.short	0x00ff


	//----- nvinfo : EIATTR_MERCURY_ISA_VERSION
	.align		4
        /*0020*/ 	.byte	0x03, 0x5f
        /*0022*/ 	.short	0x0101


	//----- nvinfo : EIATTR_EXIT_INSTR_OFFSETS
	.align		4
        /*0024*/ 	.byte	0x04, 0x1c
        /*0026*/ 	.short	(.L_136 - .L_135)


	//   ....[0]....
.L_135:
        /*0028*/ 	.word	0x00000010


	//----- nvinfo : EIATTR_MAX_THREADS
	.align		4
.L_136:
        /*002c*/ 	.byte	0x04, 0x05
        /*002e*/ 	.short	(.L_138 - .L_137)
.L_137:
        /*0030*/ 	.word	0x00000100
        /*0034*/ 	.word	0x00000001
        /*0038*/ 	.word	0x00000001


	//----- nvinfo : EIATTR_CBANK_PARAM_SIZE
	.align		4
.L_138:
        /*003c*/ 	.byte	0x03, 0x19
        /*003e*/ 	.short	0x0438


	//----- nvinfo : EIATTR_PARAM_CBANK
	.align		4
        /*0040*/ 	.byte	0x04, 0x0a
        /*0042*/ 	.short	(.L_140 - .L_139)
	.align		4
.L_139:
        /*0044*/ 	.word	index@(.nv.constant0._ZN7cutlass13device_kernelIN5flash19enable_sm80_to_sm89INS1_16FlashAttnFwdSm80INS1_25CollectiveMainloopFwdSm80ILi8ELi1ELb1EN4cute5tupleIJNS5_1CILi128EEENS7_ILi112EEES8_EEELi128ENS_6half_tEfNS_4arch4Sm80ELb0ELb0ELb1ELb1ELb1ELb0ELb1ELb1EEENS1_21CollectiveEpilogueFwdINS6_IJS8_S8_S9_EEENS6_IJNS7_ILi1EEESH_SH_EEESB_SD_Li256ELb1ELb1ELb1ELb0EEENS1_36VarlenDynamicPersistentTileSchedulerILi128ELi112ELi256ELi256ELb1ELb1ELb0ELb0ELb1ELb1EEEEEEEEEvNT_6ParamsE)
        /*0048*/ 	.short	0x0210
        /*004a*/ 	.short	0x0438


	//----- nvinfo : EIATTR_SW_WAR
	.align		4
.L_140:
        /*004c*/ 	.byte	0x04, 0x36
        /*004e*/ 	.short	(.L_142 - .L_141)
.L_141:
        /*0050*/ 	.word	0x00000008
.L_142:


//--------------------- .nv.info._ZN7cutlass13device_kernelIN5flash19enable_sm80_to_sm89INS1_16FlashAttnFwdSm80INS1_25CollectiveMainloopFwdSm80ILi8ELi1ELb1EN4cute5tupleIJNS5_1CILi128EEENS7_ILi112EEES8_EEELi128ENS_6half_tEfNS_4arch4Sm80ELb0ELb0ELb1ELb1ELb1ELb1ELb1ELb1EEENS1_21CollectiveEpilogueFwdINS6_IJS8_S8_S9_EEENS6_IJNS7_ILi1EEESH_SH_EEESB_SD_Li256ELb1ELb1ELb1ELb0EEENS1_36VarlenDynamicPersistentTileSchedulerILi128ELi112ELi256ELi256ELb1ELb1ELb0ELb0ELb1ELb1EEEEEEEEEvNT_6ParamsE --------------------------
	.section	.nv.info._ZN7cutlass13device_kernelIN5flash19enable_sm80_to_sm89INS1_16FlashAttnFwdSm80INS1_25CollectiveMainloopFwdSm80ILi8ELi1ELb1EN4cute5tupleIJNS5_1CILi128EEENS7_ILi112EEES8_EEELi128ENS_6half_tEfNS_4arch4Sm80ELb0ELb0ELb1ELb1ELb1ELb1ELb1ELb1EEENS1_21CollectiveEpilogueFwdINS6_IJS8_S8_S9_EEENS6_IJNS7_ILi1EEESH_SH_EEESB_SD_Li256ELb1ELb1ELb1ELb0EEENS1_36VarlenDynamicPersistentTileSchedulerILi128ELi112ELi256ELi256ELb1ELb1ELb0ELb0ELb1ELb1EEEEEEEEEvNT_6ParamsE,"",@"SHT_CUDA_INFO"
	.sectionflags	@""
	.align	4


	//----- nvinfo : EIATTR_CUDA_API_VERSION
	.align		4
        /*0000*/ 	.byte	0x04, 0x37
        /*0002*/ 	.short	(.L_144 - .L_143)
.L_143:
        /*0004*/ 	.word	0x00000082


	//----- nvinfo : EIATTR_KPARAM_INFO
	.align		4
.L_144:
        /*0008*/ 	.byte	0x04, 0x17
        /*000a*/ 	.short	(.L_146 - .L_145)
.L_145:
        /*000c*/ 	.word	0x00000000
        /*0010*/ 	.short	0x0000
        /*0012*/ 	.short	0x0000
        /*0014*/ 	.byte	0x00, 0xf0, 0xe1, 0x10


	//----- nvinfo : EIATTR_SPARSE_MMA_MASK
	.align		4
.L_146:
        /*0018*/ 	.byte	0x03, 0x50
        /*001a*/ 	.short	0x0000


	//----- nvinfo : EIATTR_MAXREG_COUNT
	.align		4
        /*001c*/ 	.byte	0x03, 0x1b
        /*001e*/ 	.short	0x00ff


	//----- nvinfo : EIATTR_MERCURY_ISA_VERSION
	.align		4
        /*0020*/ 	.byte	0x03, 0x5f
        /*0022*/ 	.short	0x0101


	//----- nvinfo : EIATTR_EXIT_INSTR_OFFSETS
	.align		4
        /*0024*/ 	.byte	0x04, 0x1c
        /*0026*/ 	.short	(.L_148 - .L_147)


	//   ....[0]....
.L_147:
        /*0028*/ 	.word	0x00000010


	//----- nvinfo : EIATTR_MAX_THREADS
	.align		4
.L_148:
        /*002c*/ 	.byte	0x04, 0x05
        /*002e*/ 	.short	(.L_150 - .L_149)
.L_149:
        /*0030*/ 	.word	0x00000100
        /*0034*/ 	.word	0x00000001
        /*0038*/ 	.word	0x00000001


	//----- nvinfo : EIATTR_CBANK_PARAM_SIZE
	.align		4
.L_150:
        /*003c*/ 	.byte	0x03, 0x19
        /*003e*/ 	.short	0x0438


	//----- nvinfo : EIATTR_PARAM_CBANK
	.align		4
        /*0040*/ 	.byte	0x04, 0x0a
        /*0042*/ 	.short	(.L_152 - .L_151)
	.align		4
.L_151:
        /*0044*/ 	.word	index@(.nv.constant0._ZN7cutlass13device_kernelIN5flash19enable_sm80_to_sm89INS1_16FlashAttnFwdSm80INS1_25CollectiveMainloopFwdSm80ILi8ELi1ELb1EN4cute5tupleIJNS5_1CILi128EEENS7_ILi112EEES8_EEELi128ENS_6half_tEfNS_4arch4Sm80ELb0ELb0ELb1ELb1ELb1ELb1ELb1ELb1EEENS1_21CollectiveEpilogueFwdINS6_IJS8_S8_S9_EEENS6_IJNS7_ILi1EEESH_SH_EEESB_SD_Li256ELb1ELb1ELb1ELb0EEENS1_36VarlenDynamicPersistentTileSchedulerILi128ELi112ELi256ELi256ELb1ELb1ELb0ELb0ELb1ELb1EEEEEEEEEvNT_6ParamsE)
        /*0048*/ 	.short	0x0210
        /*004a*/ 	.short	0x0438


	//----- nvinfo : EIATTR_SW_WAR
	.align		4
.L_152:
        /*004c*/ 	.byte	0x04, 0x36
        /*004e*/ 	.short	(.L_154 - .L_153)
.L_153:
        /*0050*/ 	.word	0x00000008
.L_154:


//--------------------- .nv.info._ZN7cutlass13device_kernelIN5flash19enable_sm80_to_sm89INS1_16FlashAttnFwdSm80INS1_25CollectiveMainloopFwdSm80ILi4ELi1ELb0EN4cute5tupleIJNS5_1CILi128EEENS7_ILi48EEES8_EEELi128ENS_6half_tEfNS_4arch4Sm80ELb0ELb1ELb1ELb0ELb1ELb0ELb1ELb1EEENS1_21CollectiveEpilogueFwdINS6_IJS8_S8_S9_EEENS6_IJNS7_ILi1EEESH_SH_EEESB_SD_Li128ELb0ELb1ELb1ELb0EEENS1_19SingleTileSchedulerILb0ELb1ELb1ELi128EEEEEEEEEvNT_6ParamsE --------------------------
	.section	.nv.info._ZN7cutlass13device_kernelIN5flash19enable_sm80_to_sm89INS1_16FlashAttnFwdSm80INS1_25CollectiveMainloopFwdSm80ILi4ELi1ELb0EN4cute5tupleIJNS5_1CILi128EEENS7_ILi48EEES8_EEELi128ENS_6half_tEfNS_4arch4Sm80ELb0ELb1ELb1ELb0ELb1ELb0ELb1ELb1EEENS1_21CollectiveEpilogueFwdINS6_IJS8_S8_S9_EEENS6_IJNS7_ILi1EEESH_SH_EEESB_SD_Li128ELb0ELb1ELb1ELb0EEENS1_19SingleTileSchedulerILb0ELb1ELb1ELi128EEEEEEEEEvNT_6ParamsE,"",@"SHT_CUDA_INFO"
	.sectionflags	@""
	.align	4


	//----- nvinfo : EIATTR_CUDA_API_VERSION
	.align		4
        /*0000*/ 	.byte	0x04, 0x37
        /*0002*/ 	.short	(.L_156 - .L_155)
.L_155:
        /*0004*/ 	.word	0x00000082


	//----- nvinfo : EIATTR_KPARAM_INFO
	.align		4
.L_156:
        /*0008*/ 	.byte	0x04, 0x17
        /*000a*/ 	.short	(.L_158 - .L_157)
.L_157:
        /*000c*/ 	.word	0x00000000
        /*0010*/ 	.short	0x0000
        /*0012*/ 	.short	0x0000
        /*0014*/ 	.byte	0x00, 0xf0, 0x61, 0x10


	//----- nvinfo : EIATTR_SPARSE_MMA_MASK
	.align		4
.L_158:
        /*0018*/ 	.byte	0x03, 0x50
        /*001a*/ 	.short	0x0000


	//----- nvinfo : EIATTR_MAXREG_COUNT
	.align		4
        /*001c*/ 	.byte	0x03, 0x1b
        /*001e*/ 	.short	0x00ff


	//----- nvinfo : EIATTR_MERCURY_ISA_VERSION
	.align		4
        /*0020*/ 	.byte	0x03, 0x5f
        /*0022*/ 	.short	0x0101


	//----- nvinfo : EIATTR_EXIT_INSTR_OFFSETS
	.align		4
        /*0024*/ 	.byte	0x04, 0x1c
        /*0026*/ 	.short	(.L_160 - .L_159)


	//   ....[0]....
.L_159:
        /*0028*/ 	.word	0x00000010


	//----- nvinfo : EIATTR_MAX_THREADS
	.align		4
.L_160:
        /*002c*/ 	.byte	0x04, 0x05
        /*002e*/ 	.short	(.L_162 - .L_161)
.L_161:
        /*0030*/ 	.word	0x00000080
        /*0034*/ 	.word	0x00000001
        /*0038*/ 	.word	0x00000001


	//----- nvinfo : EIATTR_CBANK_PARAM_SIZE
	.align		4
.L_162:
        /*003c*/ 	.byte	0x03, 0x19
        /*003e*/ 	.short	0x0418


	//----- nvinfo : EIATTR_PARAM_CBANK
	.align		4
        /*0040*/ 	.byte	0x04, 0x0a
        /*0042*/ 	.short	(.L_164 - .L_163)
	.align		4
.L_163:
        /*0044*/ 	.word	index@(.nv.constant0._ZN7cutlass13device_kernelIN5flash19enable_sm80_to_sm89INS1_16FlashAttnFwdSm80INS1_25CollectiveMainloopFwdSm80ILi4ELi1ELb0EN4cute5tupleIJNS5_1CILi128EEENS7_ILi48EEES8_EEELi128ENS_6half_tEfNS_4arch4Sm80ELb0ELb1ELb1ELb0ELb1ELb0ELb1ELb1EEENS1_21CollectiveEpilogueFwdINS6_IJS8_S8_S9_EEENS6_IJNS7_ILi1EEESH_SH_EEESB_SD_Li128ELb0ELb1ELb1ELb0EEENS1_19SingleTileSchedulerILb0ELb1ELb1ELi128EEEEEEEEEvNT_6ParamsE)
        /*0048*/ 	.short	0x0210
        /*004a*/ 	.short	0x0418


	//----- nvinfo : EIATTR_SW_WAR
	.align		4
.L_164:
        /*004c*/ 	.byte	0x04, 0x36
        /*004e*/ 	.short	(.L_166 - .L_165)
.L_165:
        /*0050*/ 	.word	0x00000008
.L_166:


//--------------------- .nv.info._ZN7cutlass13device_kernelIN5flash19enable_sm80_to_sm89INS1_16FlashAttnFwdSm80INS1_25CollectiveMainloopFwdSm80ILi8ELi1ELb1EN4cute5tupleIJNS5_1CILi128EEENS7_ILi96EEES8_EEELi128ENS_6half_tEfNS_4arch4Sm80ELb0ELb1ELb1ELb1ELb1ELb0ELb1ELb1EEENS1_21CollectiveEpilogueFwdINS6_IJS8_S8_S9_EEENS6_IJNS7_ILi1EEESH_SH_EEESB_SD_Li256ELb1ELb1ELb1ELb0EEENS1_36VarlenDynamicPersistentTileSchedulerILi128ELi96ELi256ELi256ELb1ELb1ELb0ELb1ELb0ELb1EEEEEEEEEvNT_6ParamsE --------------------------
	.section	.nv.info._ZN7cutlass13device_kernelIN5flash19enable_sm80_to_sm89INS1_16FlashAttnFwdSm80INS1_25CollectiveMainloopFwdSm80ILi8ELi1ELb1EN4cute5tupleIJNS5_1CILi128EEENS7_ILi96EEES8_EEELi128ENS_6half_tEfNS_4arch4Sm80ELb0ELb1ELb1ELb1ELb1ELb0ELb1ELb1EEENS1_21CollectiveEpilogueFwdINS6_IJS8_S8_S9_EEENS6_IJNS7_ILi1EEESH_SH_EEESB_SD_Li256ELb1ELb1ELb1ELb0EEENS1_36VarlenDynamicPersistentTileSchedulerILi128ELi96ELi256ELi256ELb1ELb1ELb0ELb1ELb0ELb1EEEEEEEEEvNT_6ParamsE,"",@"SHT_CUDA_INFO"
	.sectionflags	@""
	.align	4


	//----- nvinfo : EIATTR_CUDA_API_VERSION
	.align		4
        /*0000*/ 	.byte	0x04, 0x37
        /*0002*/ 	.short	(.L_168 - .L_167)
.L_167:
        /*0004*/ 	.word	0x00000082


	//----- nvinfo : EIATTR_KPARAM_INFO
	.align		4
.L_168:
        /*0008*/ 	.byte	0x04, 0x17
        /*000a*/ 	.short	(.L_170 - .L_169)
.L_169:
        /*000c*/ 	.word	0x00000000
        /*0010*/ 	.short	0x0000
        /*0012*/ 	.short	0x0000
        /*0014*/ 	.byte	0x00, 0xf0, 0xe1, 0x10


	//----- nvinfo : EIATTR_SPARSE_MMA_MASK
	.align		4
.L_170:
        /*0018*/ 	.byte	0x03, 0x50
        /*001a*/ 	.short	0x0000


	//----- nvinfo : EIATTR_MAXREG_COUNT
	.align		4
        /*001c*/ 	.byte	0x03, 0x1b
        /*001e*/ 	.short	0x00ff


	//----- nvinfo : EIATTR_MERCURY_ISA_VERSION
	.align		4
        /*0020*/ 	.byte	0x03, 0x5f
        /*0022*/ 	.short	0x0101


	//----- nvinfo : EIATTR_EXIT_INSTR_OFFSETS
	.align		4
        /*0024*/ 	.byte	0x04, 0x1c
        /*0026*/ 	.short	(.L_172 - .L_171)


	//   ....[0]....
.L_171:
        /*0028*/ 	.word	0x00000010


	//----- nvinfo : EIATTR_MAX_THREADS
	.align		4
.L_172:
        /*002c*/ 	.byte	0x04, 0x05
        /*002e*/ 	.short	(.L_174 - .L_173)
.L_173:
        /*0030*/ 	.word	0x00000100
        /*0034*/ 	.word	0x00000001
        /*0038*/ 	.word	0x00000001


	//----- nvinfo : EIATTR_CBANK_PARAM_SIZE
	.align		4
.L_174:
        /*003c*/ 	.byte	0x03, 0x19
        /*003e*/ 	.short	0x0438


	//----- nvinfo : EIATTR_PARAM_CBANK
	.align		4
        /*0040*/ 	.byte	0x04, 0x0a
        /*0042*/ 	.short	(.L_176 - .L_175)
	.align		4
.L_175:
        /*0044*/ 	.word	index@(.nv.constant0._ZN7cutlass13device_kernelIN5flash19enable_sm80_to_sm89INS1_16FlashAttnFwdSm80INS1_25CollectiveMainloopFwdSm80ILi8ELi1ELb1EN4cute5tupleIJNS5_1CILi128EEENS7_ILi96EEES8_EEELi128ENS_6half_tEfNS_4arch4Sm80ELb0ELb1ELb1ELb1ELb1ELb0ELb1ELb1EEENS1_21CollectiveEpilogueFwdINS6_IJS8_S8_S9_EEENS6_IJNS7_ILi1EEESH_SH_EEESB_SD_Li256ELb1ELb1ELb1ELb0EEENS1_36VarlenDynamicPersistentTileSchedulerILi128ELi96ELi256ELi256ELb1ELb1ELb0ELb1ELb0ELb1EEEEEEEEEvNT_6ParamsE)
        /*0048*/ 	.short	0x0210
        /*004a*/ 	.short	0x0438


	//----- nvinfo : EIATTR_SW_WAR
	.align		4
.L_176:
        /*004c*/ 	.byte	0x04, 0x36
        /*004e*/ 	.short	(.L_178 - .L_177)
.L_177:
        /*0050*/ 	.word	0x00000008
.L_178:


//--------------------- .nv.info._ZN7cutlass13device_kernelIN5flash19enable_sm80_to_sm89INS1_16FlashAttnFwdSm80INS1_25CollectiveMainloopFwdSm80ILi8ELi1ELb1EN4cute5tupleIJNS5_1CILi128EEENS7_ILi96EEES8_EEELi128ENS_6half_tEfNS_4arch4Sm80ELb0ELb1ELb1ELb1ELb1ELb1ELb1ELb1EEENS1_21CollectiveEpilogueFwdINS6_IJS8_S8_S9_EEENS6_IJNS7_ILi1EEESH_SH_EEESB_SD_Li256ELb1ELb1ELb1ELb0EEENS1_36VarlenDynamicPersistentTileSchedulerILi128ELi96ELi256ELi256ELb1ELb1ELb0ELb1ELb0ELb1EEEEEEEEEvNT_6ParamsE --------------------------
	.section	.nv.info._ZN7cutlass13device_kernelIN5flash19enable_sm80_to_sm89INS1_16FlashAttnFwdSm80INS1_25CollectiveMainloopFwdSm80ILi8ELi1ELb1EN4cute5tupleIJNS5_1CILi128EEENS7_ILi96EEES8_EEELi128ENS_6half_tEfNS_4arch4Sm80ELb0ELb1ELb1ELb1ELb1ELb1ELb1ELb1EEENS1_21CollectiveEpilogueFwdINS6_IJS8_S8_S9_EEENS6_IJNS7_ILi1EEESH_SH_EEESB_SD_Li256ELb1ELb1ELb1ELb0EEENS1_36VarlenDynamicPersistentTileSchedulerILi128ELi96ELi256ELi256ELb1ELb1ELb0ELb1ELb0ELb1EEEEEEEEEvNT_6ParamsE,"",@"SHT_CUDA_INFO"
	.sectionflags	@""
	.align	4


	//----- nvinfo : EIATTR_CUDA_API_VERSION
	.align		4
        /*0000*/ 	.byte	0x04, 0x37
        /*0002*/ 	.short	(.L_180 - .L_179)
.L_179:
        /*0004*/ 	.word	0x00000082


	//----- nvinfo : EIATTR_KPARAM_INFO
	.align		4
.L_180:
        /*0008*/ 	.byte	0x04, 0x17
        /*000a*/ 	.short	(.L_182 - .L_181)
.L_181:
        /*000c*/ 	.word	0x00000000
        /*0010*/ 	.short	0x0000
        /*0012*/ 	.short	0x0000
        /*0014*/ 	.byte	0x00, 0xf0, 0xe1, 0x10


	//----- nvinfo : EIATTR_SPARSE_MMA_MASK
	.align		4
.L_182:
        /*0018*/ 	.byte	0x03, 0x50
        /*001a*/ 	.short	0x0000


	//----- nvinfo : EIATTR_MAXREG_COUNT
	.align		4
        /*001c*/ 	.byte	0x03, 0x1b
        /*001e*/ 	.short	0x00ff


	//----- nvinfo : EIATTR_MERCURY_ISA_VERSION
	.align		4
        /*0020*/ 	.byte	0x03, 0x5f
        /*0022*/ 	.short	0x0101


	//----- nvinfo : EIATTR_EXIT_INSTR_OFFSETS
	.align		4
        /*0024*/ 	.byte	0x04, 0x1c
        /*0026*/ 	.short	(.L_184 - .L_183)


	//   ....[0]....
.L_183:
        /*0028*/ 	.word	0x00000010


	//----- nvinfo : EIATTR_MAX_THREADS
	.align		4
.L_184:
        /*002c*/ 	.byte	0x04, 0x05
        /*002e*/ 	.short	(.L_186 - .L_185)
.L_185:
        /*0030*/ 	.word	0x00000100
        /*0034*/ 	.word	0x00000001
        /*0038*/ 	.word	0x00000001


	//----- nvinfo : EIATTR_CBANK_PARAM_SIZE
	.align		4
.L_186:
        /*003c*/ 	.byte	0x03, 0x19
        /*003e*/ 	.short	0x0438


	//----- nvinfo : EIATTR_PARAM_CBANK
	.align		4
        /*0040*/ 	.byte	0x04, 0x0a
        /*0042*/ 	.short	(.L_188 - .L_187)
	.align		4
.L_187:
        /*0044*/ 	.word	index@(.nv.constant0._ZN7cutlass13device_kernelIN5flash19enable_sm80_to_sm89INS1_16FlashAttnFwdSm80INS1_25CollectiveMainloopFwdSm80ILi8ELi1ELb1EN4cute5tupleIJNS5_1CILi128EEENS7_ILi96EEES8_EEELi128ENS_6half_tEfNS_4arch4Sm80ELb0ELb1ELb1ELb1ELb1ELb1ELb1ELb1EEENS1_21CollectiveEpilogueFwdINS6_IJS8_S8_S9_EEENS6_IJNS7_ILi1EEESH_SH_EEESB_SD_Li256ELb1ELb1ELb1ELb0EEENS1_36VarlenDynamicPersistentTileSchedulerILi128ELi96ELi256ELi256ELb1ELb1ELb0ELb1ELb0ELb1EEEEEEEEEvNT_6ParamsE)
        /*0048*/ 	.short	0x0210
        /*004a*/ 	.short	0x0438


	//----- nvinfo : EIATTR_SW_WAR
	.align		4
.L_188:
        /*004c*/ 	.byte	0x04, 0x36
        /*004e*/ 	.short	(.L_190 - .L_189)
.L_189:
        /*0050*/ 	.word	0x00000008
.L_190:


//--------------------- .nv.info._ZN7cutlass13device_kernelIN5flash19enable_sm80_to_sm89INS1_16FlashAttnFwdSm80INS1_25CollectiveMainloopFwdSm80ILi4ELi1ELb0EN4cute5tupleIJNS5_1CILi128EEENS7_ILi64EEES8_EEELi128ENS_6half_tEfNS_4arch4Sm80ELb1ELb0ELb1ELb0ELb1ELb0ELb1ELb1EEENS1_21CollectiveEpilogueFwdINS6_IJS8_S8_S9_EEENS6_IJNS7_ILi1EEESH_SH_EEESB_SD_Li128ELb0ELb1ELb1ELb0EEENS1_30DynamicPersistentTileSchedulerILi128ELi128ELb1ELb1ELb0EEEEEEEEEvNT_6ParamsE --------------------------
	.section	.nv.info._ZN7cutlass13device_kernelIN5flash19enable_sm80_to_sm89INS1_16FlashAttnFwdSm80INS1_25CollectiveMainloopFwdSm80ILi4ELi1ELb0EN4cute5tupleIJNS5_1CILi128EEENS7_ILi64EEES8_EEELi128ENS_6half_tEfNS_4arch4Sm80ELb1ELb0ELb1ELb0ELb1ELb0ELb1ELb1EEENS1_21CollectiveEpilogueFwdINS6_IJS8_S8_S9_EEENS6_IJNS7_ILi1EEESH_SH_EEESB_SD_Li128ELb0ELb1ELb1ELb0EEENS1_30DynamicPersistentTileSchedulerILi128ELi128ELb1ELb1ELb0EEEEEEEEEvNT_6ParamsE,"",@"SHT_CUDA_INFO"
	.sectionflags	@""
	.align	4


	//----- nvinfo : EIATTR_CUDA_API_VERSION
	.align		4
        /*0000*/ 	.byte	0x04, 0x37
        /*0002*/ 	.short	(.L_192 - .L_191)
.L_191:
        /*0004*/ 	.word	0x00000082


	//----- nvinfo : EIATTR_KPARAM_INFO
	.align		4
.L_192:
        /*0008*/ 	.byte	0x04, 0x17
        /*000a*/ 	.short	(.L_194 - .L_193)
.L_193:
        /*000c*/ 	.word	0x00000000
        /*0010*/ 	.short	0x0000
        /*0012*/ 	.short	0x0000
        /*0014*/ 	.byte	0x00, 0xf0, 0xa1, 0x10


	//----- nvinfo : EIATTR_SPARSE_MMA_MASK
	.align		4
.L_194:
        /*0018*/ 	.byte	0x03, 0x50
        /*001a*/ 	.short	0x0000


	//----- nvinfo : EIATTR_MAXREG_COUNT
	.align		4
        /*001c*/ 	.byte	0x03, 0x1b
        /*001e*/ 	.short	0x00ff


	//----- nvinfo : EIATTR_MERCURY_ISA_VERSION
	.align		4
        /*0020*/ 	.byte	0x03, 0x5f
        /*0022*/ 	.short	0x0101


	//----- nvinfo : EIATTR_EXIT_INSTR_OFFSETS
	.align		4
        /*0024*/ 	.byte	0x04, 0x1c
        /*0026*/ 	.short	(.L_196 - .L_195)


	//   ....[0]....
.L_195:
        /*0028*/ 	.word	0x00000010


	//----- nvinfo : EIATTR_MAX_THREADS
	.align		4
.L_196:
        /*002c*/ 	.byte	0x04, 0x05
        /*002e*/ 	.short	(.L_198 - .L_197)
.L_197:
        /*0030*/ 	.word	0x00000080
        /*0034*/ 	.word	0x00000001
        /*0038*/ 	.word	0x00000001


	//----- nvinfo : EIATTR_CBANK_PARAM_SIZE
	.align		4
.L_198:
        /*003c*/ 	.byte	0x03, 0x19
        /*003e*/ 	.short	0x0428


	//----- nvinfo : EIATTR_PARAM_CBANK
	.align		4
        /*0040*/ 	.byte	0x04, 0x0a
        /*0042*/ 	.short	(.L_200 - .L_199)
	.align		4
.L_199:
        /*0044*/ 	.word	index@(.nv.constant0._ZN7cutlass13device_kernelIN5flash19enable_sm80_to_sm89INS1_16FlashAttnFwdSm80INS1_25CollectiveMainloopFwdSm80ILi4ELi1ELb0EN4cute5tupleIJNS5_1CILi128EEENS7_ILi64EEES8_EEELi128ENS_6half_tEfNS_4arch4Sm80ELb1ELb0ELb1ELb0ELb1ELb0ELb1ELb1EEENS1_21CollectiveEpilogueFwdINS6_IJS8_S8_S9_EEENS6_IJNS7_ILi1EEESH_SH_EEESB_SD_Li128ELb0ELb1ELb1ELb0EEENS1_30DynamicPersistentTileSchedulerILi128ELi128ELb1ELb1ELb0EEEEEEEEEvNT_6ParamsE)
        /*0048*/ 	.short	0x0210
        /*004a*/ 	.short	0x0428


	//----- nvinfo : EIATTR_SW_WAR
	.align		4
.L_200:
        /*004c*/ 	.byte	0x04, 0x36
        /*004e*/ 	.short	(.L_202 - .L_201)
.L_201:
        /*0050*/ 	.word	0x00000008
.L_202:


//--------------------- .nv.info._ZN7cutlass13device_kernelIN5flash19enable_sm80_to_sm89INS1_16FlashAttnFwdSm80INS1_25CollectiveMainloopFwdSm80ILi8ELi1ELb1EN4cute5tupleIJNS5_1CILi128EEENS7_ILi112EEES8_EEELi128ENS_6half_tEfNS_4arch4Sm80ELb1ELb0ELb1ELb1ELb1ELb0ELb1ELb1EEENS1_21CollectiveEpilogueFwdINS6_IJS8_S8_S9_EEENS6_IJNS7_ILi1EEESH_SH_EEESB_SD_Li256ELb1ELb1ELb1ELb0EEENS1_36VarlenDynamicPersistentTileSchedulerILi128ELi112ELi256ELi256ELb1ELb1ELb0ELb1ELb1ELb1EEEEEEEEEvNT_6ParamsE --------------------------
	.section	.nv.info._ZN7cutlass13device_kernelIN5flash19enable_sm80_to_sm89INS1_16FlashAttnFwdSm80INS1_25CollectiveMainloopFwdSm80ILi8ELi1ELb1EN4cute5tupleIJNS5_1CILi128EEENS7_ILi112EEES8_EEELi128ENS_6half_tEfNS_4arch4Sm80ELb1ELb0ELb1ELb1ELb1ELb0ELb1ELb1EEENS1_21CollectiveEpilogueFwdINS6_IJS8_S8_S9_EEENS6_IJNS7_ILi1EEESH_SH_EEESB_SD_Li256ELb1ELb1ELb1ELb0EEENS1_36VarlenDynamicPersistentTileSchedulerILi128ELi112ELi256ELi256ELb1ELb1ELb0ELb1ELb1ELb1EEEEEEEEEvNT_6ParamsE,"",@"SHT_CUDA_INFO"
	.sectionflags	@""
	.align	4


	//----- nvinfo : EIATTR_CUDA_API_VERSION
	.align		4
        /*0000*/ 	.byte	0x04, 0x37
        /*0002*/ 	.short	(.L_204 - .L_203)
.L_203:
        /*0004*/ 	.word	0x00000082


	//----- nvinfo : EIATTR_KPARAM_INFO
	.align		4
.L_204:
        /*0008*/ 	.byte	0x04, 0x17
        /*000a*/ 	.short	(.L_206 - .L_205)
.L_205:
        /*000c*/ 	.word	0x00000000
        /*0010*/ 	.short	0x0000
        /*0012*/ 	.short	0x0000
        /*0014*/ 	.byte	0x00, 0xf0, 0xe1, 0x10


	//----- nvinfo : EIATTR_SPARSE_MMA_MASK
	.align		4
.L_206:
        /*0018*/ 	.byte	0x03, 0x50
        /*001a*/ 	.short	0x0000


	//----- nvinfo : EIATTR_MAXREG_COUNT
	.align		4
        /*001c*/ 	.byte	0x03, 0x1b
        /*001e*/ 	.short	0x00ff


	//----- nvinfo : EIATTR_MERCURY_ISA_VERSION
	.align		4
        /*0020*/ 	.byte	0x03, 0x5f
        /*0022*/ 	.short	0x0101


	//----- nvinfo : EIATTR_EXIT_INSTR_OFFSETS
	.align		4
        /*0024*/ 	.byte	0x04, 0x1c
        /*0026*/ 	.short	(.L_208 - .L_207)


	//   ....[0]....
.L_207:
        /*0028*/ 	.word	0x00000010


	//----- nvinfo : EIATTR_MAX_THREADS
	.align		4
.L_208:
        /*002c*/ 	.byte	0x04, 0x05
        /*002e*/ 	.short	(.L_210 - .L_209)
.L_209:
        /*0030*/ 	.word	0x00000100
        /*0034*/ 	.word	0x00000001
        /*0038*/ 	.word	0x00000001


	//----- nvinfo : EIATTR_CBANK_PARAM_SIZE
	.align		4
.L_210:
        /*003c*/ 	.byte	0x03, 0x19
        /*003e*/ 	.short	0x0438


	//----- nvinfo : EIATTR_PARAM_CBANK
	.align		4
        /*0040*/ 	.byte	0x04, 0x0a
        /*0042*/ 	.short	(.L_212 - .L_211)
	.align		4
.L_211:
        /*0044*/ 	.word	index@(.nv.constant0._ZN7cutlass13device_kernelIN5flash19enable_sm80_to_sm89INS1_16FlashAttnFwdSm80INS1_25CollectiveMainloopFwdSm80ILi8ELi1ELb1EN4cute5tupleIJNS5_1CILi128EEENS7_ILi112EEES8_EEELi128ENS_6half_tEfNS_4arch4Sm80ELb1ELb0ELb1ELb1ELb1ELb0ELb1ELb1EEENS1_21CollectiveEpilogueFwdINS6_IJS8_S8_S9_EEENS6_IJNS7_ILi1EEESH_SH_EEESB_SD_Li256ELb1ELb1ELb1ELb0EEENS1_36VarlenDynamicPersistentTileSchedulerILi128ELi112ELi256ELi256ELb1ELb1ELb0ELb1ELb1ELb1EEEEEEEEEvNT_6ParamsE)
        /*0048*/ 	.short	0x0210
        /*004a*/ 	.short	0x0438


	//----- nvinfo : EIATTR_SW_WAR
	.align		4
.L_212:
        /*004c*/ 	.byte	0x04, 0x36
        /*004e*/ 	.short	(.L_214 - .L_213)
.L_213:
        /*0050*/ 	.word	0x00000008
.L_214:


//--------------------- .nv.info._ZN7cutlass13device_kernelIN5flash19enable_sm80_to_sm89INS1_16FlashAttnFwdSm80INS1_25CollectiveMainloopFwdSm80ILi8ELi1ELb1EN4cute5tupleIJNS5_1CILi128EEENS7_ILi112EEES8_EEELi128ENS_6half_tEfNS_4arch4Sm80ELb1ELb0ELb1ELb1ELb1ELb1ELb1ELb1EEENS1_21CollectiveEpilogueFwdINS6_IJS8_S8_S9_EEENS6_IJNS7_ILi1EEESH_SH_EEESB_SD_Li256ELb1ELb1ELb1ELb0EEENS1_36VarlenDynamicPersistentTileSchedulerILi128ELi112ELi256ELi256ELb1ELb1ELb0ELb1ELb1ELb1EEEEEEEEEvNT_6ParamsE --------------------------
	.section	.nv.info._ZN7cutlass13device_kernelIN5flash19enable_sm80_to_sm89INS1_16FlashAttnFwdSm80INS1_25CollectiveMainloopFwdSm80ILi8ELi1ELb1EN4cute5tupleIJNS5_1CILi128EEENS7_ILi112EEES8_EEELi128ENS_6half_tEfNS_4arch4Sm80ELb1ELb0ELb1ELb1ELb1ELb1ELb1ELb1EEENS1_21CollectiveEpilogueFwdINS6_IJS8_S8_S9_EEENS6_IJNS7_ILi1EEESH_SH_EEESB_SD_Li256ELb1ELb1ELb1ELb0EEENS1_36VarlenDynamicPersistentTileSchedulerILi128ELi112ELi256ELi256ELb1ELb1ELb0ELb1ELb1ELb1EEEEEEEEEvNT_6ParamsE,"",@"SHT_CUDA_INFO"
	.sectionflags	@""
	.align	4


	//----- nvinfo : EIATTR_CUDA_API_VERSION
	.align		4
        /*0000*/ 	.byte	0x04, 0x37
        /*0002*/ 	.short	(.L_216 - .L_215)
.L_215:
        /*0004*/ 	.word	0x00000082


	//----- nvinfo : EIATTR_KPARAM_INFO
	.align		4
.L_216:
        /*0008*/ 	.byte	0x04, 0x17
        /*000a*/ 	.short	(.L_218 - .L_217)
.L_217:
        /*000c*/ 	.word	0x00000000
        /*0010*/ 	.short	0x0000
        /*0012*/ 	.short	0x0000
        /*0014*/ 	.byte	0x00, 0xf0, 0xe1, 0x10


	//----- nvinfo : EIATTR_SPARSE_MMA_MASK
	.align		4
.L_218:
        /*0018*/ 	.byte	0x03, 0x50
        /*001a*/ 	.short	0x0000


	//----- nvinfo : EIATTR_MAXREG_COUNT
	.align		4
        /*001c*/ 	.byte	0x03, 0x1b
        /*001e*/ 	.short	0x00ff


	//----- nvinfo : EIATTR_MERCURY_ISA_VERSION
	.align		4
        /*0020*/ 	.byte	0x03, 0x5f
        /*0022*/ 	.short	0x0101


	//----- nvinfo : EIATTR_EXIT_INSTR_OFFSETS
	.align		4
        /*0024*/ 	.byte	0x04, 0x1c
        /*0026*/ 	.short	(.L_220 - .L_219)


	//   ....[0]....
.L_219:
        /*0028*/ 	.word	0x00000010


	//----- nvinfo : EIATTR_MAX_THREADS
	.align		4
.L_220:
        /*002c*/ 	.byte	0x04, 0x05
        /*002e*/ 	.short	(.L_222 - .L_221)
.L_221:
        /*0030*/ 	.word	0x00000100
        /*0034*/ 	.word	0x00000001
        /*0038*/ 	.word	0x00000001


	//----- nvinfo : EIATTR_CBANK_PARAM_SIZE
	.align		4
.L_222:
        /*003c*/ 	.byte	0x03, 0x19
        /*003e*/ 	.short	0x0438


	//----- nvinfo : EIATTR_PARAM_CBANK
	.align		4
        /*0040*/ 	.byte	0x04, 0x0a
        /*0042*/ 	.short	(.L_224 - .L_223)
	.align		4
.L_223:
        /*0044*/ 	.word	index@(.nv.constant0._ZN7cutlass13device_kernelIN5flash19enable_sm80_to_sm89INS1_16FlashAttnFwdSm80INS1_25CollectiveMainloopFwdSm80ILi8ELi1ELb1EN4cute5tupleIJNS5_1CILi128EEENS7_ILi112EEES8_EEELi128ENS_6half_tEfNS_4arch4Sm80ELb1ELb0ELb1ELb1ELb1ELb1ELb1ELb1EEENS1_21CollectiveEpilogueFwdINS6_IJS8_S8_S9_EEENS6_IJNS7_ILi1EEESH_SH_EEESB_SD_Li256ELb1ELb1ELb1ELb0EEENS1_36VarlenDynamicPersistentTileSchedulerILi128ELi112ELi256ELi256ELb1ELb1ELb0ELb1ELb1ELb1EEEEEEEEEvNT_6ParamsE)
        /*0048*/ 	.short	0x0210
        /*004a*/ 	.short	0x0438


	//----- nvinfo : EIATTR_SW_WAR
	.align		4
.L_224:
        /*004c*/ 	.byte	0x04, 0x36
        /*004e*/ 	.short	(.L_226 - .L_225)
.L_225:
        /*0050*/ 	.word	0x00000008
.L_226:


//--------------------- .nv.callgraph             --------------------------
	.section	.nv.callgraph,"",@"SHT_CUDA_CALLGRAPH"
	.align	4
	.sectionentsize	8
	.align		4
        /*0000*/ 	.word	0x00000000
	.align		4
        /*0004*/ 	.word	0xffffffff
	.align		4
        /*0008*/ 	.word	0x00000000
	.align		4
        /*000c*/ 	.word	0xfffffffe
	.align		4
        /*0010*/ 	.word	0x00000000
	.align		4
        /*0014*/ 	.word	0xfffffffd
	.align		4
        /*0018*/ 	.word	0x00000000
	.align		4
        /*001c*/ 	.word	0xfffffffc


//--------------------- .nv.constant4             --------------------------
	.section	.nv.constant4,"a",@progbits
	.align	8
	.align		8
.nv.constant4:
        /*0000*/ 	.dword	_ZN86_INTERNAL_d47a76b1_50_flash_fwd_hdim128_fp16_paged_split_softcap_sm80_cu_c784774a_29614cuda3std3__45__cpo5beginE
	.align		8
        /*0008*/ 	.dword	_ZN86_INTERNAL_d47a76b1_50_flash_fwd_hdim128_fp16_paged_split_softcap_sm80_cu_c784774a_29614cuda3std3__45__cpo3endE
	.align		8
        /*0010*/ 	.dword	_ZN86_INTERNAL_d47a76b1_50_flash_fwd_hdim128_fp16_paged_split_softcap_sm80_cu_c784774a_29614cuda3std3__45__cpo6cbeginE
	.align		8
        /*0018*/ 	.dword	_ZN86_INTERNAL_d47a76b1_50_flash_fwd_hdim128_fp16_paged_split_softcap_sm80_cu_c784774a_29614cuda3std3__45__cpo4cendE
	.align		8
        /*0020*/ 	.dword	_ZN86_INTERNAL_d47a76b1_50_flash_fwd_hdim128_fp16_paged_split_softcap_sm80_cu_c784774a_29614cuda3std3__488_GLOBAL__N__d47a76b1_50_flash_fwd_hdim128_fp16_paged_split_softcap_sm80_cu_c784774a_29616ignoreE
	.align		8
        /*0028*/ 	.dword	_ZN86_INTERNAL_d47a76b1_50_flash_fwd_hdim128_fp16_paged_split_softcap_sm80_cu_c784774a_29614cuda3std3__419piecewise_constructE
	.align		8
        /*0030*/ 	.dword	_ZN86_INTERNAL_d47a76b1_50_flash_fwd_hdim128_fp16_paged_split_softcap_sm80_cu_c784774a_29614cuda3std3__48in_placeE
	.align		8
        /*0038*/ 	.dword	_ZN86_INTERNAL_d47a76b1_50_flash_fwd_hdim128_fp16_paged_split_softcap_sm80_cu_c784774a_29614cuda3std6ranges3__45__cpo4swapE
	.align		8
        /*0040*/ 	.dword	_ZN86_INTERNAL_d47a76b1_50_flash_fwd_hdim128_fp16_paged_split_softcap_sm80_cu_c784774a_29614cuda3std6ranges3__45__cpo9iter_moveE
	.align		8
        /*0048*/ 	.dword	_ZN86_INTERNAL_d47a76b1_50_flash_fwd_hdim128_fp16_paged_split_softcap_sm80_cu_c784774a_29614cute7productE
	.align		8
        /*0050*/ 	.dword	_ZN86_INTERNAL_d47a76b1_50_flash_fwd_hdim128_fp16_paged_split_softcap_sm80_cu_c784774a_29614cute1_E


//--------------------- .text._ZN7cutlass13device_kernelIN5flash19enable_sm80_to_sm89INS1_16FlashAttnFwdSm80INS1_25CollectiveMainloopFwdSm80ILi8ELi1ELb1EN4cute5tupleIJNS5_1CILi128EEES8_S8_EEELi128ENS_6half_tEfNS_4arch4Sm80ELb0ELb0ELb1ELb0ELb1ELb0ELb1ELb1EEENS1_21CollectiveEpilogueFwdIS9_NS6_IJNS7_ILi1EEESF_SF_EEESA_SC_Li256ELb0ELb1ELb1ELb0EEENS1_19SingleTileSchedulerILb0ELb1ELb1ELi128EEEEEEEEEvNT_6ParamsE --------------------------
	.section	.text._ZN7cutlass13device_kernelIN5flash19enable_sm80_to_sm89INS1_16FlashAttnFwdSm80INS1_25CollectiveMainloopFwdSm80ILi8ELi1ELb1EN4cute5tupleIJNS5_1CILi128EEES8_S8_EEELi128ENS_6half_tEfNS_4arch4Sm80ELb0ELb0ELb1ELb0ELb1ELb0ELb1ELb1EEENS1_21CollectiveEpilogueFwdIS9_NS6_IJNS7_ILi1EEESF_SF_EEESA_SC_Li256ELb0ELb1ELb1ELb0EEENS1_19SingleTileSchedulerILb0ELb1ELb1ELi128EEEEEEEEEvNT_6ParamsE,"ax",@progbits
	.align	128
.text._ZN7cutlass13device_kernelIN5flash19enable_sm80_to_sm89INS1_16FlashAttnFwdSm80INS1_25CollectiveMainloopFwdSm80ILi8ELi1ELb1EN4cute5tupleIJNS5_1CILi128EEES8_S8_EEELi128ENS_6half_tEfNS_4arch4Sm80ELb0ELb0ELb1ELb0ELb1ELb0ELb1ELb1EEENS1_21CollectiveEpilogueFwdIS9_NS6_IJNS7_ILi1EEESF_SF_EEESA_SC_Li256ELb0ELb1ELb1ELb0EEENS1_19SingleTileSchedulerILb0ELb1ELb1ELi128EEEEEEEEEvNT_6ParamsE:
        .type           _ZN7cutlass13device_kernelIN5flash19enable_sm80_to_sm89INS1_16FlashAttnFwdSm80INS1_25CollectiveMainloopFwdSm80ILi8ELi1ELb1EN4cute5tupleIJNS5_1CILi128EEES8_S8_EEELi128ENS_6half_tEfNS_4arch4Sm80ELb0ELb0ELb1ELb0ELb1ELb0ELb1ELb1EEENS1_21CollectiveEpilogueFwdIS9_NS6_IJNS7_ILi1EEESF_SF_EEESA_SC_Li256ELb0ELb1ELb1ELb0EEENS1_19SingleTileSchedulerILb0ELb1ELb1ELi128EEEEEEEEEvNT_6ParamsE,@function
        .size           _ZN7cutlass13device_kernelIN5flash19enable_sm80_to_sm89INS1_16FlashAttnFwdSm80INS1_25CollectiveMainloopFwdSm80ILi8ELi1ELb1EN4cute5tupleIJNS5_1CILi128EEES8_S8_EEELi128ENS_6half_tEfNS_4arch4Sm80ELb0ELb0ELb1ELb0ELb1ELb0ELb1ELb1EEENS1_21CollectiveEpilogueFwdIS9_NS6_IJNS7_ILi1EEESF_SF_EEESA_SC_Li256ELb0ELb1ELb1ELb0EEENS1_19SingleTileSchedulerILb0ELb1ELb1ELi128EEEEEEEEEvNT_6ParamsE,(.L_x_12 - _ZN7cutlass13device_kernelIN5flash19enable_sm80_to_sm89INS1_16FlashAttnFwdSm80INS1_25CollectiveMainloopFwdSm80ILi8ELi1ELb1EN4cute5tupleIJNS5_1CILi128EEES8_S8_EEELi128ENS_6half_tEfNS_4arch4Sm80ELb0ELb0ELb1ELb0ELb1ELb0ELb1ELb1EEENS1_21CollectiveEpilogueFwdIS9_NS6_IJNS7_ILi1EEESF_SF_EEESA_SC_Li256ELb0ELb1ELb1ELb0EEENS1_19SingleTileSchedulerILb0ELb1ELb1ELi128EEEEEEEEEvNT_6ParamsE)
        .other          _ZN7cutlass13device_kernelIN5flash19enable_sm80_to_sm89INS1_16FlashAttnFwdSm80INS1_25CollectiveMainloopFwdSm80ILi8ELi1ELb1EN4cute5tupleIJNS5_1CILi128EEES8_S8_EEELi128ENS_6half_tEfNS_4arch4Sm80ELb0ELb0ELb1ELb0ELb1ELb0ELb1ELb1EEENS1_21CollectiveEpilogueFwdIS9_NS6_IJNS7_ILi1EEESF_SF_EEESA_SC_Li256ELb0ELb1ELb1ELb0EEENS1_19SingleTileSchedulerILb0ELb1ELb1ELi128EEEEEEEEEvNT_6ParamsE,@"STO_CUDA_ENTRY STV_DEFAULT"
_ZN7cutlass13device_kernelIN5flash19enable_sm80_to_sm89INS1_16FlashAttnFwdSm80INS1_25CollectiveMainloopFwdSm80ILi8ELi1ELb1EN4cute5tupleIJNS5_1CILi128EEES8_S8_EEELi128ENS_6half_tEfNS_4arch4Sm80ELb0ELb0ELb1ELb0ELb1ELb0ELb1ELb1EEENS1_21CollectiveEpilogueFwdIS9_NS6_IJNS7_ILi1EEESF_SF_EEESA_SC_Li256ELb0ELb1ELb1ELb0EEENS1_19SingleTileSchedulerILb0ELb1ELb1ELi128EEEEEEEEEvNT_6ParamsE:
[----:B------:R-:W-:Y:S01]  /*0000*/  LDC R1, c[0x0][0x28] ;  /* 0x00000a00ff017b82 */ /* 0x000fe20000000800 */
[----:B------:R-:W-:Y:S05]  /*0010*/  EXIT ;  /* 0x000000000000794d */ /* 0x000fea0003800000 */
.L_x_0:
[----:B------:R-:W-:-:S00]  /*0020*/  BRA `(.L_x_0) ;  /* 0xfffffffc00fc7947 */ /* 0x000fc0000383ffff */
[----:B------:R-:W-:-:S00]  /*0030*/  NOP ;  /* 0x0000000000007918 */ /* 0x000fc00000000000 */
        /* <DEDUP_REMOVED lines=12> */
.L_x_12:


//--------------------- .text._ZN7cutlass13device_kernelIN5flash19enable_sm80_to_sm89INS1_16FlashAttnFwdSm80INS1_25CollectiveMainloopFwdSm80ILi8ELi1ELb1EN4cute5tupleIJNS5_1CILi128EEENS7_ILi96EEES8_EEELi128ENS_6half_tEfNS_4arch4Sm80ELb0ELb1ELb1ELb0ELb1ELb0ELb1ELb1EEENS1_21CollectiveEpilogueFwdINS6_IJS8_S8_S9_EEENS6_IJNS7_ILi1EEESH_SH_EEESB_SD_Li256ELb0ELb1ELb1ELb0EEENS1_19SingleTileSchedulerILb0ELb1ELb1ELi128EEEEEEEEEvNT_6ParamsE --------------------------
	.section	.text._ZN7cutlass13device_kernelIN5flash19enable_sm80_to_sm89INS1_16FlashAttnFwdSm80INS1_25CollectiveMainloopFwdSm80ILi8ELi1ELb1EN4cute5tupleIJNS5_1CILi128EEENS7_ILi96EEES8_EEELi128ENS_6half_tEfNS_4arch4Sm80ELb0ELb1ELb1ELb0ELb1ELb0ELb1ELb1EEENS1_21CollectiveEpilogueFwdINS6_IJS8_S8_S9_EEENS6_IJNS7_ILi1EEESH_SH_EEESB_SD_Li256ELb0ELb1ELb1ELb0EEENS1_19SingleTileSchedulerILb0ELb1ELb1ELi128EEEEEEEEEvNT_6ParamsE,"ax",@progbits
	.align	128
.text._ZN7cutlass13device_kernelIN5flash19enable_sm80_to_sm89INS1_16FlashAttnFwdSm80INS1_25CollectiveMainloopFwdSm80ILi8ELi1ELb1EN4cute5tupleIJNS5_1CILi128EEENS7_ILi96EEES8_EEELi128ENS_6half_tEfNS_4arch4Sm80ELb0ELb1ELb1ELb0ELb1ELb0ELb1ELb1EEENS1_21CollectiveEpilogueFwdINS6_IJS8_S8_S9_EEENS6_IJNS7_ILi1EEESH_SH_EEESB_SD_Li256ELb0ELb1ELb1ELb0EEENS1_19SingleTileSchedulerILb0ELb1ELb1ELi128EEEEEEEEEvNT_6ParamsE:
        .type           _ZN7cutlass13device_kernelIN5flash19enable_sm80_to_sm89INS1_16FlashAttnFwdSm80INS1_25CollectiveMainloopFwdSm80ILi8ELi1ELb1EN4cute5tupleIJNS5_1CILi128EEENS7_ILi96EEES8_EEELi128ENS_6half_tEfNS_4arch4Sm80ELb0ELb1ELb1ELb0ELb1ELb0ELb1ELb1EEENS1_21CollectiveEpilogueFwdINS6_IJS8_S8_S9_EEENS6_IJNS7_ILi1EEESH_SH_EEESB_SD_Li256ELb0ELb1ELb1ELb0EEENS1_19SingleTileSchedulerILb0ELb1ELb1ELi128EEEEEEEEEvNT_6ParamsE,@function
        .size           _ZN7cutlass13device_kernelIN5flash19enable_sm80_to_sm89INS1_16FlashAttnFwdSm80INS1_25CollectiveMainloopFwdSm80ILi8ELi1ELb1EN4cute5tupleIJNS5_1CILi128EEENS7_ILi96EEES8_EEELi128ENS_6half_tEfNS_4arch4Sm80ELb0ELb1ELb1ELb0ELb1ELb0ELb1ELb1EEENS1_21CollectiveEpilogueFwdINS6_IJS8_S8_S9_EEENS6_IJNS7_ILi1EEESH_SH_EEESB_SD_Li256ELb0ELb1ELb1ELb0EEENS1_19SingleTileSchedulerILb0ELb1ELb1ELi128EEEEEEEEEvNT_6ParamsE,(.L_x_13 - _ZN7cutlass13device_kernelIN5flash19enable_sm80_to_sm89INS1_16FlashAttnFwdSm80INS1_25CollectiveMainloopFwdSm80ILi8ELi1ELb1EN4cute5tupleIJNS5_1CILi128EEENS7_ILi96EEES8_EEELi128ENS_6half_tEfNS_4arch4Sm80ELb0ELb1ELb1ELb0ELb1ELb0ELb1ELb1EEENS1_21CollectiveEpilogueFwdINS6_IJS8_S8_S9_EEENS6_IJNS7_ILi1EEESH_SH_EEESB_SD_Li256ELb0ELb1ELb1ELb0EEENS1_19SingleTileSchedulerILb0ELb1ELb1ELi128EEEEEEEEEvNT_6ParamsE)
        .other          _ZN7cutlass13device_kernelIN5flash19enable_sm80_to_sm89INS1_16FlashAttnFwdSm80INS1_25CollectiveMainloopFwdSm80ILi8ELi1ELb1EN4cute5tupleIJNS5_1CILi128EEENS7_ILi96EEES8_EEELi128ENS_6half_tEfNS_4arch4Sm80ELb0ELb1ELb1ELb0ELb1ELb0ELb1ELb1EEENS1_21CollectiveEpilogueFwdINS6_IJS8_S8_S9_EEENS6_IJNS7_ILi1EEESH_SH_EEESB_SD_Li256ELb0ELb1ELb1ELb0EEENS1_19SingleTileSchedulerILb0ELb1ELb1ELi128EEEEEEEEEvNT_6ParamsE,@"STO_CUDA_ENTRY STV_DEFAULT"
_ZN7cutlass13device_kernelIN5flash19enable_sm80_to_sm89INS1_16FlashAttnFwdSm80INS1_25CollectiveMainloopFwdSm80ILi8ELi1ELb1EN4cute5tupleIJNS5_1CILi128EEENS7_ILi96EEES8_EEELi128ENS_6half_tEfNS_4arch4Sm80ELb0ELb1ELb1ELb0ELb1ELb0ELb1ELb1EEENS1_21CollectiveEpilogueFwdINS6_IJS8_S8_S9_EEENS6_IJNS7_ILi1EEESH_SH_EEESB_SD_Li256ELb0ELb1ELb1ELb0EEENS1_19SingleTileSchedulerILb0ELb1ELb1ELi128EEEEEEEEEvNT_6ParamsE:
[----:B------:R-:W-:Y:S01]  /*0000*/  LDC R1, c[0x0][0x28] ;  /* 0x00000a00ff017b82 */ /* 0x000fe20000000800 */
[----:B------:R-:W-:Y:S05]  /*0010*/  EXIT ;  /* 0x000000000000794d */ /* 0x000fea0003800000 */
.L_x_1:
        /* <DEDUP_REMOVED lines=14> */
.L_x_13:


//--------------------- .text._ZN7cutlass13device_kernelIN5flash19enable_sm80_to_sm89INS1_16FlashAttnFwdSm80INS1_25CollectiveMainloopFwdSm80ILi8ELi1ELb1EN4cute5tupleIJNS5_1CILi128EEES8_S8_EEELi128ENS_6half_tEfNS_4arch4Sm80ELb1ELb0ELb1ELb0ELb1ELb0ELb1ELb1EEENS1_21CollectiveEpilogueFwdIS9_NS6_IJNS7_ILi1EEESF_SF_EEESA_SC_Li256ELb0ELb1ELb1ELb0EEENS1_30DynamicPersistentTileSchedulerILi256ELi256ELb1ELb1ELb0EEEEEEEEEvNT_6ParamsE --------------------------
	.section	.text._ZN7cutlass13device_kernelIN5flash19enable_sm80_to_sm89INS1_16FlashAttnFwdSm80INS1_25CollectiveMainloopFwdSm80ILi8ELi1ELb1EN4cute5tupleIJNS5_1CILi128EEES8_S8_EEELi128ENS_6half_tEfNS_4arch4Sm80ELb1ELb0ELb1ELb0ELb1ELb0ELb1ELb1EEENS1_21CollectiveEpilogueFwdIS9_NS6_IJNS7_ILi1EEESF_SF_EEESA_SC_Li256ELb0ELb1ELb1ELb0EEENS1_30DynamicPersistentTileSchedulerILi256ELi256ELb1ELb1ELb0EEEEEEEEEvNT_6ParamsE,"ax",@progbits
	.align	128
.text._ZN7cutlass13device_kernelIN5flash19enable_sm80_to_sm89INS1_16FlashAttnFwdSm80INS1_25CollectiveMainloopFwdSm80ILi8ELi1ELb1EN4cute5tupleIJNS5_1CILi128EEES8_S8_EEELi128ENS_6half_tEfNS_4arch4Sm80ELb1ELb0ELb1ELb0ELb1ELb0ELb1ELb1EEENS1_21CollectiveEpilogueFwdIS9_NS6_IJNS7_ILi1EEESF_SF_EEESA_SC_Li256ELb0ELb1ELb1ELb0EEENS1_30DynamicPersistentTileSchedulerILi256ELi256ELb1ELb1ELb0EEEEEEEEEvNT_6ParamsE:
        .type           _ZN7cutlass13device_kernelIN5flash19enable_sm80_to_sm89INS1_16FlashAttnFwdSm80INS1_25CollectiveMainloopFwdSm80ILi8ELi1ELb1EN4cute5tupleIJNS5_1CILi128EEES8_S8_EEELi128ENS_6half_tEfNS_4arch4Sm80ELb1ELb0ELb1ELb0ELb1ELb0ELb1ELb1EEENS1_21CollectiveEpilogueFwdIS9_NS6_IJNS7_ILi1EEESF_SF_EEESA_SC_Li256ELb0ELb1ELb1ELb0EEENS1_30DynamicPersistentTileSchedulerILi256ELi256ELb1ELb1ELb0EEEEEEEEEvNT_6ParamsE,@function
        .size           _ZN7cutlass13device_kernelIN5flash19enable_sm80_to_sm89INS1_16FlashAttnFwdSm80INS1_25CollectiveMainloopFwdSm80ILi8ELi1ELb1EN4cute5tupleIJNS5_1CILi128EEES8_S8_EEELi128ENS_6half_tEfNS_4arch4Sm80ELb1ELb0ELb1ELb0ELb1ELb0ELb1ELb1EEENS1_21CollectiveEpilogueFwdIS9_NS6_IJNS7_ILi1EEESF_SF_EEESA_SC_Li256ELb0ELb1ELb1ELb0EEENS1_30DynamicPersistentTileSchedulerILi256ELi256ELb1ELb1ELb0EEEEEEEEEvNT_6ParamsE,(.L_x_14 - _ZN7cutlass13device_kernelIN5flash19enable_sm80_to_sm89INS1_16FlashAttnFwdSm80INS1_25CollectiveMainloopFwdSm80ILi8ELi1ELb1EN4cute5tupleIJNS5_1CILi128EEES8_S8_EEELi128ENS_6half_tEfNS_4arch4Sm80ELb1ELb0ELb1ELb0ELb1ELb0ELb1ELb1EEENS1_21CollectiveEpilogueFwdIS9_NS6_IJNS7_ILi1EEESF_SF_EEESA_SC_Li256ELb0ELb1ELb1ELb0EEENS1_30DynamicPersistentTileSchedulerILi256ELi256ELb1ELb1ELb0EEEEEEEEEvNT_6ParamsE)
        .other          _ZN7cutlass13device_kernelIN5flash19enable_sm80_to_sm89INS1_16FlashAttnFwdSm80INS1_25CollectiveMainloopFwdSm80ILi8ELi1ELb1EN4cute5tupleIJNS5_1CILi128EEES8_S8_EEELi128ENS_6half_tEfNS_4arch4Sm80ELb1ELb0ELb1ELb0ELb1ELb0ELb1ELb1EEENS1_21CollectiveEpilogueFwdIS9_NS6_IJNS7_ILi1EEESF_SF_EEESA_SC_Li256ELb0ELb1ELb1ELb0EEENS1_30DynamicPersistentTileSchedulerILi256ELi256ELb1ELb1ELb0EEEEEEEEEvNT_6ParamsE,@"STO_CUDA_ENTRY STV_DEFAULT"
_ZN7cutlass13device_kernelIN5flash19enable_sm80_to_sm89INS1_16FlashAttnFwdSm80INS1_25CollectiveMainloopFwdSm80ILi8ELi1ELb1EN4cute5tupleIJNS5_1CILi128EEES8_S8_EEELi128ENS_6half_tEfNS_4arch4Sm80ELb1ELb0ELb1ELb0ELb1ELb0ELb1ELb1EEENS1_21CollectiveEpilogueFwdIS9_NS6_IJNS7_ILi1EEESF_SF_EEESA_SC_Li256ELb0ELb1ELb1ELb0EEENS1_30DynamicPersistentTileSchedulerILi256ELi256ELb1ELb1ELb0EEEEEEEEEvNT_6ParamsE:
[----:B------:R-:W-:Y:S01]  /*0000*/  LDC R1, c[0x0][0x28] ;  /* 0x00000a00ff017b82 */ /* 0x000fe20000000800 */
[----:B------:R-:W-:Y:S05]  /*0010*/  EXIT ;  /* 0x000000000000794d */ /* 0x000fea0003800000 */
.L_x_2:
        /* <DEDUP_REMOVED lines=14> */
.L_x_14:


//--------------------- .text._ZN7cutlass13device_kernelIN5flash19enable_sm80_to_sm89INS1_16FlashAttnFwdSm80INS1_25CollectiveMainloopFwdSm80ILi4ELi1ELb0EN4cute5tupleIJNS5_1CILi128EEENS7_ILi64EEES8_EEELi128ENS_6half_tEfNS_4arch4Sm80ELb0ELb0ELb1ELb0ELb1ELb0ELb1ELb1EEENS1_21CollectiveEpilogueFwdINS6_IJS8_S8_S9_EEENS6_IJNS7_ILi1EEESH_SH_EEESB_SD_Li128ELb0ELb1ELb1ELb0EEENS1_19SingleTileSchedulerILb0ELb1ELb1ELi128EEEEEEEEEvNT_6ParamsE --------------------------
	.section	.text._ZN7cutlass13device_kernelIN5flash19enable_sm80_to_sm89INS1_16FlashAttnFwdSm80INS1_25CollectiveMainloopFwdSm80ILi4ELi1ELb0EN4cute5tupleIJNS5_1CILi128EEENS7_ILi64EEES8_EEELi128ENS_6half_tEfNS_4arch4Sm80ELb0ELb0ELb1ELb0ELb1ELb0ELb1ELb1EEENS1_21CollectiveEpilogueFwdINS6_IJS8_S8_S9_EEENS6_IJNS7_ILi1EEESH_SH_EEESB_SD_Li128ELb0ELb1ELb1ELb0EEENS1_19SingleTileSchedulerILb0ELb1ELb1ELi128EEEEEEEEEvNT_6ParamsE,"ax",@progbits
	.align	128
.text._ZN7cutlass13device_kernelIN5flash19enable_sm80_to_sm89INS1_16FlashAttnFwdSm80INS1_25CollectiveMainloopFwdSm80ILi4ELi1ELb0EN4cute5tupleIJNS5_1CILi128EEENS7_ILi64EEES8_EEELi128ENS_6half_tEfNS_4arch4Sm80ELb0ELb0ELb1ELb0ELb1ELb0ELb1ELb1EEENS1_21CollectiveEpilogueFwdINS6_IJS8_S8_S9_EEENS6_IJNS7_ILi1EEESH_SH_EEESB_SD_Li128ELb0ELb1ELb1ELb0EEENS1_19SingleTileSchedulerILb0ELb1ELb1ELi128EEEEEEEEEvNT_6ParamsE:
        .type           _ZN7cutlass13device_kernelIN5flash19enable_sm80_to_sm89INS1_16FlashAttnFwdSm80INS1_25CollectiveMainloopFwdSm80ILi4ELi1ELb0EN4cute5tupleIJNS5_1CILi128EEENS7_ILi64EEES8_EEELi128ENS_6half_tEfNS_4arch4Sm80ELb0ELb0ELb1ELb0ELb1ELb0ELb1ELb1EEENS1_21CollectiveEpilogueFwdINS6_IJS8_S8_S9_EEENS6_IJNS7_ILi1EEESH_SH_EEESB_SD_Li128ELb0ELb1ELb1ELb0EEENS1_19SingleTileSchedulerILb0ELb1ELb1ELi128EEEEEEEEEvNT_6ParamsE,@function
        .size           _ZN7cutlass13device_kernelIN5flash19enable_sm80_to_sm89INS1_16FlashAttnFwdSm80INS1_25CollectiveMainloopFwdSm80ILi4ELi1ELb0EN4cute5tupleIJNS5_1CILi128EEENS7_ILi64EEES8_EEELi128ENS_6half_tEfNS_4arch4Sm80ELb0ELb0ELb1ELb0ELb1ELb0ELb1ELb1EEENS1_21CollectiveEpilogueFwdINS6_IJS8_S8_S9_EEENS6_IJNS7_ILi1EEESH_SH_EEESB_SD_Li128ELb0ELb1ELb1ELb0EEENS1_19SingleTileSchedulerILb0ELb1ELb1ELi128EEEEEEEEEvNT_6ParamsE,(.L_x_15 - _ZN7cutlass13device_kernelIN5flash19enable_sm80_to_sm89INS1_16FlashAttnFwdSm80INS1_25CollectiveMainloopFwdSm80ILi4ELi1ELb0EN4cute5tupleIJNS5_1CILi128EEENS7_ILi64EEES8_EEELi128ENS_6half_tEfNS_4arch4Sm80ELb0ELb0ELb1ELb0ELb1ELb0ELb1ELb1EEENS1_21CollectiveEpilogueFwdINS6_IJS8_S8_S9_EEENS6_IJNS7_ILi1EEESH_SH_EEESB_SD_Li128ELb0ELb1ELb1ELb0EEENS1_19SingleTileSchedulerILb0ELb1ELb1ELi128EEEEEEEEEvNT_6ParamsE)
        .other          _ZN7cutlass13device_kernelIN5flash19enable_sm80_to_sm89INS1_16FlashAttnFwdSm80INS1_25CollectiveMainloopFwdSm80ILi4ELi1ELb0EN4cute5tupleIJNS5_1CILi128EEENS7_ILi64EEES8_EEELi128ENS_6half_tEfNS_4arch4Sm80ELb0ELb0ELb1ELb0ELb1ELb0ELb1ELb1EEENS1_21CollectiveEpilogueFwdINS6_IJS8_S8_S9_EEENS6_IJNS7_ILi1EEESH_SH_EEESB_SD_Li128ELb0ELb1ELb1ELb0EEENS1_19SingleTileSchedulerILb0ELb1ELb1ELi128EEEEEEEEEvNT_6ParamsE,@"STO_CUDA_ENTRY STV_DEFAULT"
_ZN7cutlass13device_kernelIN5flash19enable_sm80_to_sm89INS1_16FlashAttnFwdSm80INS1_25CollectiveMainloopFwdSm80ILi4ELi1ELb0EN4cute5tupleIJNS5_1CILi128EEENS7_ILi64EEES8_EEELi128ENS_6half_tEfNS_4arch4Sm80ELb0ELb0ELb1ELb0ELb1ELb0ELb1ELb1EEENS1_21CollectiveEpilogueFwdINS6_IJS8_S8_S9_EEENS6_IJNS7_ILi1EEESH_SH_EEESB_SD_Li128ELb0ELb1ELb1ELb0EEENS1_19SingleTileSchedulerILb0ELb1ELb1ELi128EEEEEEEEEvNT_6ParamsE:
[----:B------:R-:W-:Y:S01]  /*0000*/  LDC R1, c[0x0][0x28] ;  /* 0x00000a00ff017b82 */ /* 0x000fe20000000800 */
[----:B------:R-:W-:Y:S05]  /*0010*/  EXIT ;  /* 0x000000000000794d */ /* 0x000fea0003800000 */
.L_x_3:
        /* <DEDUP_REMOVED lines=14> */
.L_x_15:


//--------------------- .text._ZN7cutlass13device_kernelIN5flash19enable_sm80_to_sm89INS1_16FlashAttnFwdSm80INS1_25CollectiveMainloopFwdSm80ILi8ELi1ELb1EN4cute5tupleIJNS5_1CILi128EEENS7_ILi112EEES8_EEELi128ENS_6half_tEfNS_4arch4Sm80ELb0ELb0ELb1ELb1ELb1ELb0ELb1ELb1EEENS1_21CollectiveEpilogueFwdINS6_IJS8_S8_S9_EEENS6_IJNS7_ILi1EEESH_SH_EEESB_SD_Li256ELb1ELb1ELb1ELb0EEENS1_36VarlenDynamicPersistentTileSchedulerILi128ELi112ELi256ELi256ELb1ELb1ELb0ELb0ELb1ELb1EEEEEEEEEvNT_6ParamsE --------------------------
	.section	.text._ZN7cutlass13device_kernelIN5flash19enable_sm80_to_sm89INS1_16FlashAttnFwdSm80INS1_25CollectiveMainloopFwdSm80ILi8ELi1ELb1EN4cute5tupleIJNS5_1CILi128EEENS7_ILi112EEES8_EEELi128ENS_6half_tEfNS_4arch4Sm80ELb0ELb0ELb1ELb1ELb1ELb0ELb1ELb1EEENS1_21CollectiveEpilogueFwdINS6_IJS8_S8_S9_EEENS6_IJNS7_ILi1EEESH_SH_EEESB_SD_Li256ELb1ELb1ELb1ELb0EEENS1_36VarlenDynamicPersistentTileSchedulerILi128ELi112ELi256ELi256ELb1ELb1ELb0ELb0ELb1ELb1EEEEEEEEEvNT_6ParamsE,"ax",@progbits
	.align	128
.text._ZN7cutlass13device_kernelIN5flash19enable_sm80_to_sm89INS1_16FlashAttnFwdSm80INS1_25CollectiveMainloopFwdSm80ILi8ELi1ELb1EN4cute5tupleIJNS5_1CILi128EEENS7_ILi112EEES8_EEELi128ENS_6half_tEfNS_4arch4Sm80ELb0ELb0ELb1ELb1ELb1ELb0ELb1ELb1EEENS1_21CollectiveEpilogueFwdINS6_IJS8_S8_S9_EEENS6_IJNS7_ILi1EEESH_SH_EEESB_SD_Li256ELb1ELb1ELb1ELb0EEENS1_36VarlenDynamicPersistentTileSchedulerILi128ELi112ELi256ELi256ELb1ELb1ELb0ELb0ELb1ELb1EEEEEEEEEvNT_6ParamsE:
        .type           _ZN7cutlass13device_kernelIN5flash19enable_sm80_to_sm89INS1_16FlashAttnFwdSm80INS1_25CollectiveMainloopFwdSm80ILi8ELi1ELb1EN4cute5tupleIJNS5_1CILi128EEENS7_ILi112EEES8_EEELi128ENS_6half_tEfNS_4arch4Sm80ELb0ELb0ELb1ELb1ELb1ELb0ELb1ELb1EEENS1_21CollectiveEpilogueFwdINS6_IJS8_S8_S9_EEENS6_IJNS7_ILi1EEESH_SH_EEESB_SD_Li256ELb1ELb1ELb1ELb0EEENS1_36VarlenDynamicPersistentTileSchedulerILi128ELi112ELi256ELi256ELb1ELb1ELb0ELb0ELb1ELb1EEEEEEEEEvNT_6ParamsE,@function
        .size           _ZN7cutlass13device_kernelIN5flash19enable_sm80_to_sm89INS1_16FlashAttnFwdSm80INS1_25CollectiveMainloopFwdSm80ILi8ELi1ELb1EN4cute5tupleIJNS5_1CILi128EEENS7_ILi112EEES8_EEELi128ENS_6half_tEfNS_4arch4Sm80ELb0ELb0ELb1ELb1ELb1ELb0ELb1ELb1EEENS1_21CollectiveEpilogueFwdINS6_IJS8_S8_S9_EEENS6_IJNS7_ILi1EEESH_SH_EEESB_SD_Li256ELb1ELb1ELb1ELb0EEENS1_36VarlenDynamicPersistentTileSchedulerILi128ELi112ELi256ELi256ELb1ELb1ELb0ELb0ELb1ELb1EEEEEEEEEvNT_6ParamsE,(.L_x_16 - _ZN7cutlass13device_kernelIN5flash19enable_sm80_to_sm89INS1_16FlashAttnFwdSm80INS1_25CollectiveMainloopFwdSm80ILi8ELi1ELb1EN4cute5tupleIJNS5_1CILi128EEENS7_ILi112EEES8_EEELi128ENS_6half_tEfNS_4arch4Sm80ELb0ELb0ELb1ELb1ELb1ELb0ELb1ELb1EEENS1_21CollectiveEpilogueFwdINS6_IJS8_S8_S9_EEENS6_IJNS7_ILi1EEESH_SH_EEESB_SD_Li256ELb1ELb1ELb1ELb0EEENS1_36VarlenDynamicPersistentTileSchedulerILi128ELi112ELi256ELi256ELb1ELb1ELb0ELb0ELb1ELb1EEEEEEEEEvNT_6ParamsE)
        .other          _ZN7cutlass13device_kernelIN5flash19enable_sm80_to_sm89INS1_16FlashAttnFwdSm80INS1_25CollectiveMainloopFwdSm80ILi8ELi1ELb1EN4cute5tupleIJNS5_1CILi128EEENS7_ILi112EEES8_EEELi128ENS_6half_tEfNS_4arch4Sm80ELb0ELb0ELb1ELb1ELb1ELb0ELb1ELb1EEENS1_21CollectiveEpilogueFwdINS6_IJS8_S8_S9_EEENS6_IJNS7_ILi1EEESH_SH_EEESB_SD_Li256ELb1ELb1ELb1ELb0EEENS1_36VarlenDynamicPersistentTileSchedulerILi128ELi112ELi256ELi256ELb1ELb1ELb0ELb0ELb1ELb1EEEEEEEEEvNT_6ParamsE,@"STO_CUDA_ENTRY STV_DEFAULT"
_ZN7cutlass13device_kernelIN5flash19enable_sm80_to_sm89INS1_16FlashAttnFwdSm80INS1_25CollectiveMainloopFwdSm80ILi8ELi1ELb1EN4cute5tupleIJNS5_1CILi128EEENS7_ILi112EEES8_EEELi128ENS_6half_tEfNS_4arch4Sm80ELb0ELb0ELb1ELb1ELb1ELb0ELb1ELb1EEENS1_21CollectiveEpilogueFwdINS6_IJS8_S8_S9_EEENS6_IJNS7_ILi1EEESH_SH_EEESB_SD_Li256ELb1ELb1ELb1ELb0EEENS1_36VarlenDynamicPersistentTileSchedulerILi128ELi112ELi256ELi256ELb1ELb1ELb0ELb0ELb1ELb1EEEEEEEEEvNT_6ParamsE:
[----:B------:R-:W-:Y:S01]  /*0000*/  LDC R1, c[0x0][0x28] ;  /* 0x00000a00ff017b82 */ /* 0x000fe20000000800 */
[----:B------:R-:W-:Y:S05]  /*0010*/  EXIT ;  /* 0x000000000000794d */ /* 0x000fea0003800000 */
.L_x_4:
        /* <DEDUP_REMOVED lines=14> */
.L_x_16:


//--------------------- .text._ZN7cutlass13device_kernelIN5flash19enable_sm80_to_sm89INS1_16FlashAttnFwdSm80INS1_25CollectiveMainloopFwdSm80ILi8ELi1ELb1EN4cute5tupleIJNS5_1CILi128EEENS7_ILi112EEES8_EEELi128ENS_6half_tEfNS_4arch4Sm80ELb0ELb0ELb1ELb1ELb1ELb1ELb1ELb1EEENS1_21CollectiveEpilogueFwdINS6_IJS8_S8_S9_EEENS6_IJNS7_ILi1EEESH_SH_EEESB_SD_Li256ELb1ELb1ELb1ELb0EEENS1_36VarlenDynamicPersistentTileSchedulerILi128ELi112ELi256ELi256ELb1ELb1ELb0ELb0ELb1ELb1EEEEEEEEEvNT_6ParamsE --------------------------
	.section	.text._ZN7cutlass13device_kernelIN5flash19enable_sm80_to_sm89INS1_16FlashAttnFwdSm80INS1_25CollectiveMainloopFwdSm80ILi8ELi1ELb1EN4cute5tupleIJNS5_1CILi128EEENS7_ILi112EEES8_EEELi128ENS_6half_tEfNS_4arch4Sm80ELb0ELb0ELb1ELb1ELb1ELb1ELb1ELb1EEENS1_21CollectiveEpilogueFwdINS6_IJS8_S8_S9_EEENS6_IJNS7_ILi1EEESH_SH_EEESB_SD_Li256ELb1ELb1ELb1ELb0EEENS1_36VarlenDynamicPersistentTileSchedulerILi128ELi112ELi256ELi256ELb1ELb1ELb0ELb0ELb1ELb1EEEEEEEEEvNT_6ParamsE,"ax",@progbits
	.align	128
.text._ZN7cutlass13device_kernelIN5flash19enable_sm80_to_sm89INS1_16FlashAttnFwdSm80INS1_25CollectiveMainloopFwdSm80ILi8ELi1ELb1EN4cute5tupleIJNS5_1CILi128EEENS7_ILi112EEES8_EEELi128ENS_6half_tEfNS_4arch4Sm80ELb0ELb0ELb1ELb1ELb1ELb1ELb1ELb1EEENS1_21CollectiveEpilogueFwdINS6_IJS8_S8_S9_EEENS6_IJNS7_ILi1EEESH_SH_EEESB_SD_Li256ELb1ELb1ELb1ELb0EEENS1_36VarlenDynamicPersistentTileSchedulerILi128ELi112ELi256ELi256ELb1ELb1ELb0ELb0ELb1ELb1EEEEEEEEEvNT_6ParamsE:
        .type           _ZN7cutlass13device_kernelIN5flash19enable_sm80_to_sm89INS1_16FlashAttnFwdSm80INS1_25CollectiveMainloopFwdSm80ILi8ELi1ELb1EN4cute5tupleIJNS5_1CILi128EEENS7_ILi112EEES8_EEELi128ENS_6half_tEfNS_4arch4Sm80ELb0ELb0ELb1ELb1ELb1ELb1ELb1ELb1EEENS1_21CollectiveEpilogueFwdINS6_IJS8_S8_S9_EEENS6_IJNS7_ILi1EEESH_SH_EEESB_SD_Li256ELb1ELb1ELb1ELb0EEENS1_36VarlenDynamicPersistentTileSchedulerILi128ELi112ELi256ELi256ELb1ELb1ELb0ELb0ELb1ELb1EEEEEEEEEvNT_6ParamsE,@function
        .size           _ZN7cutlass13device_kernelIN5flash19enable_sm80_to_sm89INS1_16FlashAttnFwdSm80INS1_25CollectiveMainloopFwdSm80ILi8ELi1ELb1EN4cute5tupleIJNS5_1CILi128EEENS7_ILi112EEES8_EEELi128ENS_6half_tEfNS_4arch4Sm80ELb0ELb0ELb1ELb1ELb1ELb1ELb1ELb1EEENS1_21CollectiveEpilogueFwdINS6_IJS8_S8_S9_EEENS6_IJNS7_ILi1EEESH_SH_EEESB_SD_Li256ELb1ELb1ELb1ELb0EEENS1_36VarlenDynamicPersistentTileSchedulerILi128ELi112ELi256ELi256ELb1ELb1ELb0ELb0ELb1ELb1EEEEEEEEEvNT_6ParamsE,(.L_x_17 - _ZN7cutlass13device_kernelIN5flash19enable_sm80_to_sm89INS1_16FlashAttnFwdSm80INS1_25CollectiveMainloopFwdSm80ILi8ELi1ELb1EN4cute5tupleIJNS5_1CILi128EEENS7_ILi112EEES8_EEELi128ENS_6half_tEfNS_4arch4Sm80ELb0ELb0ELb1ELb1ELb1ELb1ELb1ELb1EEENS1_21CollectiveEpilogueFwdINS6_IJS8_S8_S9_EEENS6_IJNS7_ILi1EEESH_SH_EEESB_SD_Li256ELb1ELb1ELb1ELb0EEENS1_36VarlenDynamicPersistentTileSchedulerILi128ELi112ELi256ELi256ELb1ELb1ELb0ELb0ELb1ELb1EEEEEEEEEvNT_6ParamsE)
        .other          _ZN7cutlass13device_kernelIN5flash19enable_sm80_to_sm89INS1_16FlashAttnFwdSm80INS1_25CollectiveMainloopFwdSm80ILi8ELi1ELb1EN4cute5tupleIJNS5_1CILi128EEENS7_ILi112EEES8_EEELi128ENS_6half_tEfNS_4arch4Sm80ELb0ELb0ELb1ELb1ELb1ELb1ELb1ELb1EEENS1_21CollectiveEpilogueFwdINS6_IJS8_S8_S9_EEENS6_IJNS7_ILi1EEESH_SH_EEESB_SD_Li256ELb1ELb1ELb1ELb0EEENS1_36VarlenDynamicPersistentTileSchedulerILi128ELi112ELi256ELi256ELb1ELb1ELb0ELb0ELb1ELb1EEEEEEEEEvNT_6ParamsE,@"STO_CUDA_ENTRY STV_DEFAULT"
_ZN7cutlass13device_kernelIN5flash19enable_sm80_to_sm89INS1_16FlashAttnFwdSm80INS1_25CollectiveMainloopFwdSm80ILi8ELi1ELb1EN4cute5tupleIJNS5_1CILi128EEENS7_ILi112EEES8_EEELi128ENS_6half_tEfNS_4arch4Sm80ELb0ELb0ELb1ELb1ELb1ELb1ELb1ELb1EEENS1_21CollectiveEpilogueFwdINS6_IJS8_S8_S9_EEENS6_IJNS7_ILi1EEESH_SH_EEESB_SD_Li256ELb1ELb1ELb1ELb0EEENS1_36VarlenDynamicPersistentTileSchedulerILi128ELi112ELi256ELi256ELb1ELb1ELb0ELb0ELb1ELb1EEEEEEEEEvNT_6ParamsE:
[----:B------:R-:W-:Y:S01]  /*0000*/  LDC R1, c[0x0][0x28] ;  /* 0x00000a00ff017b82 */ /* 0x000fe20000000800 */
[----:B------:R-:W-:Y:S05]  /*0010*/  EXIT ;  /* 0x000000000000794d */ /* 0x000fea0003800000 */
.L_x_5:
        /* <DEDUP_REMOVED lines=14> */
.L_x_17:


//--------------------- .text._ZN7cutlass13device_kernelIN5flash19enable_sm80_to_sm89INS1_16FlashAttnFwdSm80INS1_25CollectiveMainloopFwdSm80ILi4ELi1ELb0EN4cute5tupleIJNS5_1CILi128EEENS7_ILi48EEES8_EEELi128ENS_6half_tEfNS_4arch4Sm80ELb0ELb1ELb1ELb0ELb1ELb0ELb1ELb1EEENS1_21CollectiveEpilogueFwdINS6_IJS8_S8_S9_EEENS6_IJNS7_ILi1EEESH_SH_EEESB_SD_Li128ELb0ELb1ELb1ELb0EEENS1_19SingleTileSchedulerILb0ELb1ELb1ELi128EEEEEEEEEvNT_6ParamsE --------------------------
	.section	.text._ZN7cutlass13device_kernelIN5flash19enable_sm80_to_sm89INS1_16FlashAttnFwdSm80INS1_25CollectiveMainloopFwdSm80ILi4ELi1ELb0EN4cute5tupleIJNS5_1CILi128EEENS7_ILi48EEES8_EEELi128ENS_6half_tEfNS_4arch4Sm80ELb0ELb1ELb1ELb0ELb1ELb0ELb1ELb1EEENS1_21CollectiveEpilogueFwdINS6_IJS8_S8_S9_EEENS6_IJNS7_ILi1EEESH_SH_EEESB_SD_Li128ELb0ELb1ELb1ELb0EEENS1_19SingleTileSchedulerILb0ELb1ELb1ELi128EEEEEEEEEvNT_6ParamsE,"ax",@progbits
	.align	128
.text._ZN7cutlass13device_kernelIN5flash19enable_sm80_to_sm89INS1_16FlashAttnFwdSm80INS1_25CollectiveMainloopFwdSm80ILi4ELi1ELb0EN4cute5tupleIJNS5_1CILi128EEENS7_ILi48EEES8_EEELi128ENS_6half_tEfNS_4arch4Sm80ELb0ELb1ELb1ELb0ELb1ELb0ELb1ELb1EEENS1_21CollectiveEpilogueFwdINS6_IJS8_S8_S9_EEENS6_IJNS7_ILi1EEESH_SH_EEESB_SD_Li128ELb0ELb1ELb1ELb0EEENS1_19SingleTileSchedulerILb0ELb1ELb1ELi128EEEEEEEEEvNT_6ParamsE:
        .type           _ZN7cutlass13device_kernelIN5flash19enable_sm80_to_sm89INS1_16FlashAttnFwdSm80INS1_25CollectiveMainloopFwdSm80ILi4ELi1ELb0EN4cute5tupleIJNS5_1CILi128EEENS7_ILi48EEES8_EEELi128ENS_6half_tEfNS_4arch4Sm80ELb0ELb1ELb1ELb0ELb1ELb0ELb1ELb1EEENS1_21CollectiveEpilogueFwdINS6_IJS8_S8_S9_EEENS6_IJNS7_ILi1EEESH_SH_EEESB_SD_Li128ELb0ELb1ELb1ELb0EEENS1_19SingleTileSchedulerILb0ELb1ELb1ELi128EEEEEEEEEvNT_6ParamsE,@function
        .size           _ZN7cutlass13device_kernelIN5flash19enable_sm80_to_sm89INS1_16FlashAttnFwdSm80INS1_25CollectiveMainloopFwdSm80ILi4ELi1ELb0EN4cute5tupleIJNS5_1CILi128EEENS7_ILi48EEES8_EEELi128ENS_6half_tEfNS_4arch4Sm80ELb0ELb1ELb1ELb0ELb1ELb0ELb1ELb1EEENS1_21CollectiveEpilogueFwdINS6_IJS8_S8_S9_EEENS6_IJNS7_ILi1EEESH_SH_EEESB_SD_Li128ELb0ELb1ELb1ELb0EEENS1_19SingleTileSchedulerILb0ELb1ELb1ELi128EEEEEEEEEvNT_6ParamsE,(.L_x_18 - _ZN7cutlass13device_kernelIN5flash19enable_sm80_to_sm89INS1_16FlashAttnFwdSm80INS1_25CollectiveMainloopFwdSm80ILi4ELi1ELb0EN4cute5tupleIJNS5_1CILi128EEENS7_ILi48EEES8_EEELi128ENS_6half_tEfNS_4arch4Sm80ELb0ELb1ELb1ELb0ELb1ELb0ELb1ELb1EEENS1_21CollectiveEpilogueFwdINS6_IJS8_S8_S9_EEENS6_IJNS7_ILi1EEESH_SH_EEESB_SD_Li128ELb0ELb1ELb1ELb0EEENS1_19SingleTileSchedulerILb0ELb1ELb1ELi128EEEEEEEEEvNT_6ParamsE)
        .other          _ZN7cutlass13device_kernelIN5flash19enable_sm80_to_sm89INS1_16FlashAttnFwdSm80INS1_25CollectiveMainloopFwdSm80ILi4ELi1ELb0EN4cute5tupleIJNS5_1CILi128EEENS7_ILi48EEES8_EEELi128ENS_6half_tEfNS_4arch4Sm80ELb0ELb1ELb1ELb0ELb1ELb0ELb1ELb1EEENS1_21CollectiveEpilogueFwdINS6_IJS8_S8_S9_EEENS6_IJNS7_ILi1EEESH_SH_EEESB_SD_Li128ELb0ELb1ELb1ELb0EEENS1_19SingleTileSchedulerILb0ELb1ELb1ELi128EEEEEEEEEvNT_6ParamsE,@"STO_CUDA_ENTRY STV_DEFAULT"
_ZN7cutlass13device_kernelIN5flash19enable_sm80_to_sm89INS1_16FlashAttnFwdSm80INS1_25CollectiveMainloopFwdSm80ILi4ELi1ELb0EN4cute5tupleIJNS5_1CILi128EEENS7_ILi48EEES8_EEELi128ENS_6half_tEfNS_4arch4Sm80ELb0ELb1ELb1ELb0ELb1ELb0ELb1ELb1EEENS1_21CollectiveEpilogueFwdINS6_IJS8_S8_S9_EEENS6_IJNS7_ILi1EEESH_SH_EEESB_SD_Li128ELb0ELb1ELb1ELb0EEENS1_19SingleTileSchedulerILb0ELb1ELb1ELi128EEEEEEEEEvNT_6ParamsE:
[----:B------:R-:W-:Y:S01]  /*0000*/  LDC R1, c[0x0][0x28] ;  /* 0x00000a00ff017b82 */ /* 0x000fe20000000800 */
[----:B------:R-:W-:Y:S05]  /*0010*/  EXIT ;  /* 0x000000000000794d */ /* 0x000fea0003800000 */
.L_x_6:
        /* <DEDUP_REMOVED lines=14> */
.L_x_18:


//--------------------- .text._ZN7cutlass13device_kernelIN5flash19enable_sm80_to_sm89INS1_16FlashAttnFwdSm80INS1_25CollectiveMainloopFwdSm80ILi8ELi1ELb1EN4cute5tupleIJNS5_1CILi128EEENS7_ILi96EEES8_EEELi128ENS_6half_tEfNS_4arch4Sm80ELb0ELb1ELb1ELb1ELb1ELb0ELb1ELb1EEENS1_21CollectiveEpilogueFwdINS6_IJS8_S8_S9_EEENS6_IJNS7_ILi1EEESH_SH_EEESB_SD_Li256ELb1ELb1ELb1ELb0EEENS1_36VarlenDynamicPersistentTileSchedulerILi128ELi96ELi256ELi256ELb1ELb1ELb0ELb1ELb0ELb1EEEEEEEEEvNT_6ParamsE --------------------------
	.section	.text._ZN7cutlass13device_kernelIN5flash19enable_sm80_to_sm89INS1_16FlashAttnFwdSm80INS1_25CollectiveMainloopFwdSm80ILi8ELi1ELb1EN4cute5tupleIJNS5_1CILi128EEENS7_ILi96EEES8_EEELi128ENS_6half_tEfNS_4arch4Sm80ELb0ELb1ELb1ELb1ELb1ELb0ELb1ELb1EEENS1_21CollectiveEpilogueFwdINS6_IJS8_S8_S9_EEENS6_IJNS7_ILi1EEESH_SH_EEESB_SD_Li256ELb1ELb1ELb1ELb0EEENS1_36VarlenDynamicPersistentTileSchedulerILi128ELi96ELi256ELi256ELb1ELb1ELb0ELb1ELb0ELb1EEEEEEEEEvNT_6ParamsE,"ax",@progbits
	.align	128
.text._ZN7cutlass13device_kernelIN5flash19enable_sm80_to_sm89INS1_16FlashAttnFwdSm80INS1_25CollectiveMainloopFwdSm80ILi8ELi1ELb1EN4cute5tupleIJNS5_1CILi128EEENS7_ILi96EEES8_EEELi128ENS_6half_tEfNS_4arch4Sm80ELb0ELb1ELb1ELb1ELb1ELb0ELb1ELb1EEENS1_21CollectiveEpilogueFwdINS6_IJS8_S8_S9_EEENS6_IJNS7_ILi1EEESH_SH_EEESB_SD_Li256ELb1ELb1ELb1ELb0EEENS1_36VarlenDynamicPersistentTileSchedulerILi128ELi96ELi256ELi256ELb1ELb1ELb0ELb1ELb0ELb1EEEEEEEEEvNT_6ParamsE:
        .type           _ZN7cutlass13device_kernelIN5flash19enable_sm80_to_sm89INS1_16FlashAttnFwdSm80INS1_25CollectiveMainloopFwdSm80ILi8ELi1ELb1EN4cute5tupleIJNS5_1CILi128EEENS7_ILi96EEES8_EEELi128ENS_6half_tEfNS_4arch4Sm80ELb0ELb1ELb1ELb1ELb1ELb0ELb1ELb1EEENS1_21CollectiveEpilogueFwdINS6_IJS8_S8_S9_EEENS6_IJNS7_ILi1EEESH_SH_EEESB_SD_Li256ELb1ELb1ELb1ELb0EEENS1_36VarlenDynamicPersistentTileSchedulerILi128ELi96ELi256ELi256ELb1ELb1ELb0ELb1ELb0ELb1EEEEEEEEEvNT_6ParamsE,@function
        .size           _ZN7cutlass13device_kernelIN5flash19enable_sm80_to_sm89INS1_16FlashAttnFwdSm80INS1_25CollectiveMainloopFwdSm80ILi8ELi1ELb1EN4cute5tupleIJNS5_1CILi128EEENS7_ILi96EEES8_EEELi128ENS_6half_tEfNS_4arch4Sm80ELb0ELb1ELb1ELb1ELb1ELb0ELb1ELb1EEENS1_21CollectiveEpilogueFwdINS6_IJS8_S8_S9_EEENS6_IJNS7_ILi1EEESH_SH_EEESB_SD_Li256ELb1ELb1ELb1ELb0EEENS1_36VarlenDynamicPersistentTileSchedulerILi128ELi96ELi256ELi256ELb1ELb1ELb0ELb1ELb0ELb1EEEEEEEEEvNT_6ParamsE,(.L_x_19 - _ZN7cutlass13device_kernelIN5flash19enable_sm80_to_sm89INS1_16FlashAttnFwdSm80INS1_25CollectiveMainloopFwdSm80ILi8ELi1ELb1EN4cute5tupleIJNS5_1CILi128EEENS7_ILi96EEES8_EEELi128ENS_6half_tEfNS_4arch4Sm80ELb0ELb1ELb1ELb1ELb1ELb0ELb1ELb1EEENS1_21CollectiveEpilogueFwdINS6_IJS8_S8_S9_EEENS6_IJNS7_ILi1EEESH_SH_EEESB_SD_Li256ELb1ELb1ELb1ELb0EEENS1_36VarlenDynamicPersistentTileSchedulerILi128ELi96ELi256ELi256ELb1ELb1ELb0ELb1ELb0ELb1EEEEEEEEEvNT_6ParamsE)
        .other          _ZN7cutlass13device_kernelIN5flash19enable_sm80_to_sm89INS1_16FlashAttnFwdSm80INS1_25CollectiveMainloopFwdSm80ILi8ELi1ELb1EN4cute5tupleIJNS5_1CILi128EEENS7_ILi96EEES8_EEELi128ENS_6half_tEfNS_4arch4Sm80ELb0ELb1ELb1ELb1ELb1ELb0ELb1ELb1EEENS1_21CollectiveEpilogueFwdINS6_IJS8_S8_S9_EEENS6_IJNS7_ILi1EEESH_SH_EEESB_SD_Li256ELb1ELb1ELb1ELb0EEENS1_36VarlenDynamicPersistentTileSchedulerILi128ELi96ELi256ELi256ELb1ELb1ELb0ELb1ELb0ELb1EEEEEEEEEvNT_6ParamsE,@"STO_CUDA_ENTRY STV_DEFAULT"
_ZN7cutlass13device_kernelIN5flash19enable_sm80_to_sm89INS1_16FlashAttnFwdSm80INS1_25CollectiveMainloopFwdSm80ILi8ELi1ELb1EN4cute5tupleIJNS5_1CILi128EEENS7_ILi96EEES8_EEELi128ENS_6half_tEfNS_4arch4Sm80ELb0ELb1ELb1ELb1ELb1ELb0ELb1ELb1EEENS1_21CollectiveEpilogueFwdINS6_IJS8_S8_S9_EEENS6_IJNS7_ILi1EEESH_SH_EEESB_SD_Li256ELb1ELb1ELb1ELb0EEENS1_36VarlenDynamicPersistentTileSchedulerILi128ELi96ELi256ELi256ELb1ELb1ELb0ELb1ELb0ELb1EEEEEEEEEvNT_6ParamsE:
[----:B------:R-:W-:Y:S01]  /*0000*/  LDC R1, c[0x0][0x28] ;  /* 0x00000a00ff017b82 */ /* 0x000fe20000000800 */
[----:B------:R-:W-:Y:S05]  /*0010*/  EXIT ;  /* 0x000000000000794d */ /* 0x000fea0003800000 */
.L_x_7:
        /* <DEDUP_REMOVED lines=14> */
.L_x_19:


//--------------------- .text._ZN7cutlass13device_kernelIN5flash19enable_sm80_to_sm89INS1_16FlashAttnFwdSm80INS1_25CollectiveMainloopFwdSm80ILi8ELi1ELb1EN4cute5tupleIJNS5_1CILi128EEENS7_ILi96EEES8_EEELi128ENS_6half_tEfNS_4arch4Sm80ELb0ELb1ELb1ELb1ELb1ELb1ELb1ELb1EEENS1_21CollectiveEpilogueFwdINS6_IJS8_S8_S9_EEENS6_IJNS7_ILi1EEESH_SH_EEESB_SD_Li256ELb1ELb1ELb1ELb0EEENS1_36VarlenDynamicPersistentTileSchedulerILi128ELi96ELi256ELi256ELb1ELb1ELb0ELb1ELb0ELb1EEEEEEEEEvNT_6ParamsE --------------------------
	.section	.text._ZN7cutlass13device_kernelIN5flash19enable_sm80_to_sm89INS1_16FlashAttnFwdSm80INS1_25CollectiveMainloopFwdSm80ILi8ELi1ELb1EN4cute5tupleIJNS5_1CILi128EEENS7_ILi96EEES8_EEELi128ENS_6half_tEfNS_4arch4Sm80ELb0ELb1ELb1ELb1ELb1ELb1ELb1ELb1EEENS1_21CollectiveEpilogueFwdINS6_IJS8_S8_S9_EEENS6_IJNS7_ILi1EEESH_SH_EEESB_SD_Li256ELb1ELb1ELb1ELb0EEENS1_36VarlenDynamicPersistentTileSchedulerILi128ELi96ELi256ELi256ELb1ELb1ELb0ELb1ELb0ELb1EEEEEEEEEvNT_6ParamsE,"ax",@progbits
	.align	128
.text._ZN7cutlass13device_kernelIN5flash19enable_sm80_to_sm89INS1_16FlashAttnFwdSm80INS1_25CollectiveMainloopFwdSm80ILi8ELi1ELb1EN4cute5tupleIJNS5_1CILi128EEENS7_ILi96EEES8_EEELi128ENS_6half_tEfNS_4arch4Sm80ELb0ELb1ELb1ELb1ELb1ELb1ELb1ELb1EEENS1_21CollectiveEpilogueFwdINS6_IJS8_S8_S9_EEENS6_IJNS7_ILi1EEESH_SH_EEESB_SD_Li256ELb1ELb1ELb1ELb0EEENS1_36VarlenDynamicPersistentTileSchedulerILi128ELi96ELi256ELi256ELb1ELb1ELb0ELb1ELb0ELb1EEEEEEEEEvNT_6ParamsE:
        .type           _ZN7cutlass13device_kernelIN5flash19enable_sm80_to_sm89INS1_16FlashAttnFwdSm80INS1_25CollectiveMainloopFwdSm80ILi8ELi1ELb1EN4cute5tupleIJNS5_1CILi128EEENS7_ILi96EEES8_EEELi128ENS_6half_tEfNS_4arch4Sm80ELb0ELb1ELb1ELb1ELb1ELb1ELb1ELb1EEENS1_21CollectiveEpilogueFwdINS6_IJS8_S8_S9_EEENS6_IJNS7_ILi1EEESH_SH_EEESB_SD_Li256ELb1ELb1ELb1ELb0EEENS1_36VarlenDynamicPersistentTileSchedulerILi128ELi96ELi256ELi256ELb1ELb1ELb0ELb1ELb0ELb1EEEEEEEEEvNT_6ParamsE,@function
        .size           _ZN7cutlass13device_kernelIN5flash19enable_sm80_to_sm89INS1_16FlashAttnFwdSm80INS1_25CollectiveMainloopFwdSm80ILi8ELi1ELb1EN4cute5tupleIJNS5_1CILi128EEENS7_ILi96EEES8_EEELi128ENS_6half_tEfNS_4arch4Sm80ELb0ELb1ELb1ELb1ELb1ELb1ELb1ELb1EEENS1_21CollectiveEpilogueFwdINS6_IJS8_S8_S9_EEENS6_IJNS7_ILi1EEESH_SH_EEESB_SD_Li256ELb1ELb1ELb1ELb0EEENS1_36VarlenDynamicPersistentTileSchedulerILi128ELi96ELi256ELi256ELb1ELb1ELb0ELb1ELb0ELb1EEEEEEEEEvNT_6ParamsE,(.L_x_20 - _ZN7cutlass13device_kernelIN5flash19enable_sm80_to_sm89INS1_16FlashAttnFwdSm80INS1_25CollectiveMainloopFwdSm80ILi8ELi1ELb1EN4cute5tupleIJNS5_1CILi128EEENS7_ILi96EEES8_EEELi128ENS_6half_tEfNS_4arch4Sm80ELb0ELb1ELb1ELb1ELb1ELb1ELb1ELb1EEENS1_21CollectiveEpilogueFwdINS6_IJS8_S8_S9_EEENS6_IJNS7_ILi1EEESH_SH_EEESB_SD_Li256ELb1ELb1ELb1ELb0EEENS1_36VarlenDynamicPersistentTileSchedulerILi128ELi96ELi256ELi256ELb1ELb1ELb0ELb1ELb0ELb1EEEEEEEEEvNT_6ParamsE)
        .other          _ZN7cutlass13device_kernelIN5flash19enable_sm80_to_sm89INS1_16FlashAttnFwdSm80INS1_25CollectiveMainloopFwdSm80ILi8ELi1ELb1EN4cute5tupleIJNS5_1CILi128EEENS7_ILi96EEES8_EEELi128ENS_6half_tEfNS_4arch4Sm80ELb0ELb1ELb1ELb1ELb1ELb1ELb1ELb1EEENS1_21CollectiveEpilogueFwdINS6_IJS8_S8_S9_EEENS6_IJNS7_ILi1EEESH_SH_EEESB_SD_Li256ELb1ELb1ELb1ELb0EEENS1_36VarlenDynamicPersistentTileSchedulerILi128ELi96ELi256ELi256ELb1ELb1ELb0ELb1ELb0ELb1EEEEEEEEEvNT_6ParamsE,@"STO_CUDA_ENTRY STV_DEFAULT"
_ZN7cutlass13device_kernelIN5flash19enable_sm80_to_sm89INS1_16FlashAttnFwdSm80INS1_25CollectiveMainloopFwdSm80ILi8ELi1ELb1EN4cute5tupleIJNS5_1CILi128EEENS7_ILi96EEES8_EEELi128ENS_6half_tEfNS_4arch4Sm80ELb0ELb1ELb1ELb1ELb1ELb1ELb1ELb1EEENS1_21CollectiveEpilogueFwdINS6_IJS8_S8_S9_EEENS6_IJNS7_ILi1EEESH_SH_EEESB_SD_Li256ELb1ELb1ELb1ELb0EEENS1_36VarlenDynamicPersistentTileSchedulerILi128ELi96ELi256ELi256ELb1ELb1ELb0ELb1ELb0ELb1EEEEEEEEEvNT_6ParamsE:
[----:B------:R-:W-:Y:S01]  /*0000*/  LDC R1, c[0x0][0x28] ;  /* 0x00000a00ff017b82 */ /* 0x000fe20000000800 */
[----:B------:R-:W-:Y:S05]  /*0010*/  EXIT ;  /* 0x000000000000794d */ /* 0x000fea0003800000 */
.L_x_8:
        /* <DEDUP_REMOVED lines=14> */
.L_x_20:


//--------------------- .text._ZN7cutlass13device_kernelIN5flash19enable_sm80_to_sm89INS1_16FlashAttnFwdSm80INS1_25CollectiveMainloopFwdSm80ILi4ELi1ELb0EN4cute5tupleIJNS5_1CILi128EEENS7_ILi64EEES8_EEELi128ENS_6half_tEfNS_4arch4Sm80ELb1ELb0ELb1ELb0ELb1ELb0ELb1ELb1EEENS1_21CollectiveEpilogueFwdINS6_IJS8_S8_S9_EEENS6_IJNS7_ILi1EEESH_SH_EEESB_SD_Li128ELb0ELb1ELb1ELb0EEENS1_30DynamicPersistentTileSchedulerILi128ELi128ELb1ELb1ELb0EEEEEEEEEvNT_6ParamsE --------------------------
	.section	.text._ZN7cutlass13device_kernelIN5flash19enable_sm80_to_sm89INS1_16FlashAttnFwdSm80INS1_25CollectiveMainloopFwdSm80ILi4ELi1ELb0EN4cute5tupleIJNS5_1CILi128EEENS7_ILi64EEES8_EEELi128ENS_6half_tEfNS_4arch4Sm80ELb1ELb0ELb1ELb0ELb1ELb0ELb1ELb1EEENS1_21CollectiveEpilogueFwdINS6_IJS8_S8_S9_EEENS6_IJNS7_ILi1EEESH_SH_EEESB_SD_Li128ELb0ELb1ELb1ELb0EEENS1_30DynamicPersistentTileSchedulerILi128ELi128ELb1ELb1ELb0EEEEEEEEEvNT_6ParamsE,"ax",@progbits
	.align	128
.text._ZN7cutlass13device_kernelIN5flash19enable_sm80_to_sm89INS1_16FlashAttnFwdSm80INS1_25CollectiveMainloopFwdSm80ILi4ELi1ELb0EN4cute5tupleIJNS5_1CILi128EEENS7_ILi64EEES8_EEELi128ENS_6half_tEfNS_4arch4Sm80ELb1ELb0ELb1ELb0ELb1ELb0ELb1ELb1EEENS1_21CollectiveEpilogueFwdINS6_IJS8_S8_S9_EEENS6_IJNS7_ILi1EEESH_SH_EEESB_SD_Li128ELb0ELb1ELb1ELb0EEENS1_30DynamicPersistentTileSchedulerILi128ELi128ELb1ELb1ELb0EEEEEEEEEvNT_6ParamsE:
        .type           _ZN7cutlass13device_kernelIN5flash19enable_sm80_to_sm89INS1_16FlashAttnFwdSm80INS1_25CollectiveMainloopFwdSm80ILi4ELi1ELb0EN4cute5tupleIJNS5_1CILi128EEENS7_ILi64EEES8_EEELi128ENS_6half_tEfNS_4arch4Sm80ELb1ELb0ELb1ELb0ELb1ELb0ELb1ELb1EEENS1_21CollectiveEpilogueFwdINS6_IJS8_S8_S9_EEENS6_IJNS7_ILi1EEESH_SH_EEESB_SD_Li128ELb0ELb1ELb1ELb0EEENS1_30DynamicPersistentTileSchedulerILi128ELi128ELb1ELb1ELb0EEEEEEEEEvNT_6ParamsE,@function
        .size           _ZN7cutlass13device_kernelIN5flash19enable_sm80_to_sm89INS1_16FlashAttnFwdSm80INS1_25CollectiveMainloopFwdSm80ILi4ELi1ELb0EN4cute5tupleIJNS5_1CILi128EEENS7_ILi64EEES8_EEELi128ENS_6half_tEfNS_4arch4Sm80ELb1ELb0ELb1ELb0ELb1ELb0ELb1ELb1EEENS1_21CollectiveEpilogueFwdINS6_IJS8_S8_S9_EEENS6_IJNS7_ILi1EEESH_SH_EEESB_SD_Li128ELb0ELb1ELb1ELb0EEENS1_30DynamicPersistentTileSchedulerILi128ELi128ELb1ELb1ELb0EEEEEEEEEvNT_6ParamsE,(.L_x_21 - _ZN7cutlass13device_kernelIN5flash19enable_sm80_to_sm89INS1_16FlashAttnFwdSm80INS1_25CollectiveMainloopFwdSm80ILi4ELi1ELb0EN4cute5tupleIJNS5_1CILi128EEENS7_ILi64EEES8_EEELi128ENS_6half_tEfNS_4arch4Sm80ELb1ELb0ELb1ELb0ELb1ELb0ELb1ELb1EEENS1_21CollectiveEpilogueFwdINS6_IJS8_S8_S9_EEENS6_IJNS7_ILi1EEESH_SH_EEESB_SD_Li128ELb0ELb1ELb1ELb0EEENS1_30DynamicPersistentTileSchedulerILi128ELi128ELb1ELb1ELb0EEEEEEEEEvNT_6ParamsE)
        .other          _ZN7cutlass13device_kernelIN5flash19enable_sm80_to_sm89INS1_16FlashAttnFwdSm80INS1_25CollectiveMainloopFwdSm80ILi4ELi1ELb0EN4cute5tupleIJNS5_1CILi128EEENS7_ILi64EEES8_EEELi128ENS_6half_tEfNS_4arch4Sm80ELb1ELb0ELb1ELb0ELb1ELb0ELb1ELb1EEENS1_21CollectiveEpilogueFwdINS6_IJS8_S8_S9_EEENS6_IJNS7_ILi1EEESH_SH_EEESB_SD_Li128ELb0ELb1ELb1ELb0EEENS1_30DynamicPersistentTileSchedulerILi128ELi128ELb1ELb1ELb0EEEEEEEEEvNT_6ParamsE,@"STO_CUDA_ENTRY STV_DEFAULT"
_ZN7cutlass13device_kernelIN5flash19enable_sm80_to_sm89INS1_16FlashAttnFwdSm80INS1_25CollectiveMainloopFwdSm80ILi4ELi1ELb0EN4cute5tupleIJNS5_1CILi128EEENS7_ILi64EEES8_EEELi128ENS_6half_tEfNS_4arch4Sm80ELb1ELb0ELb1ELb0ELb1ELb0ELb1ELb1EEENS1_21CollectiveEpilogueFwdINS6_IJS8_S8_S9_EEENS6_IJNS7_ILi1EEESH_SH_EEESB_SD_Li128ELb0ELb1ELb1ELb0EEENS1_30DynamicPersistentTileSchedulerILi128ELi128ELb1ELb1ELb0EEEEEEEEEvNT_6ParamsE:
[----:B------:R-:W-:Y:S01]  /*0000*/  LDC R1, c[0x0][0x28] ;  /* 0x00000a00ff017b82 */ /* 0x000fe20000000800 */
[----:B------:R-:W-:Y:S05]  /*0010*/  EXIT ;  /* 0x000000000000794d */ /* 0x000fea0003800000 */
.L_x_9:
        /* <DEDUP_REMOVED lines=14> */
.L_x_21:


//--------------------- .text._ZN7cutlass13device_kernelIN5flash19enable_sm80_to_sm89INS1_16FlashAttnFwdSm80INS1_25CollectiveMainloopFwdSm80ILi8ELi1ELb1EN4cute5tupleIJNS5_1CILi128EEENS7_ILi112EEES8_EEELi128ENS_6half_tEfNS_4arch4Sm80ELb1ELb0ELb1ELb1ELb1ELb0ELb1ELb1EEENS1_21CollectiveEpilogueFwdINS6_IJS8_S8_S9_EEENS6_IJNS7_ILi1EEESH_SH_EEESB_SD_Li256ELb1ELb1ELb1ELb0EEENS1_36VarlenDynamicPersistentTileSchedulerILi128ELi112ELi256ELi256ELb1ELb1ELb0ELb1ELb1ELb1EEEEEEEEEvNT_6ParamsE --------------------------
	.section	.text._ZN7cutlass13device_kernelIN5flash19enable_sm80_to_sm89INS1_16FlashAttnFwdSm80INS1_25CollectiveMainloopFwdSm80ILi8ELi1ELb1EN4cute5tupleIJNS5_1CILi128EEENS7_ILi112EEES8_EEELi128ENS_6half_tEfNS_4arch4Sm80ELb1ELb0ELb1ELb1ELb1ELb0ELb1ELb1EEENS1_21CollectiveEpilogueFwdINS6_IJS8_S8_S9_EEENS6_IJNS7_ILi1EEESH_SH_EEESB_SD_Li256ELb1ELb1ELb1ELb0EEENS1_36VarlenDynamicPersistentTileSchedulerILi128ELi112ELi256ELi256ELb1ELb1ELb0ELb1ELb1ELb1EEEEEEEEEvNT_6ParamsE,"ax",@progbits
	.align	128
.text._ZN7cutlass13device_kernelIN5flash19enable_sm80_to_sm89INS1_16FlashAttnFwdSm80INS1_25CollectiveMainloopFwdSm80ILi8ELi1ELb1EN4cute5tupleIJNS5_1CILi128EEENS7_ILi112EEES8_EEELi128ENS_6half_tEfNS_4arch4Sm80ELb1ELb0ELb1ELb1ELb1ELb0ELb1ELb1EEENS1_21CollectiveEpilogueFwdINS6_IJS8_S8_S9_EEENS6_IJNS7_ILi1EEESH_SH_EEESB_SD_Li256ELb1ELb1ELb1ELb0EEENS1_36VarlenDynamicPersistentTileSchedulerILi128ELi112ELi256ELi256ELb1ELb1ELb0ELb1ELb1ELb1EEEEEEEEEvNT_6ParamsE:
        .type           _ZN7cutlass13device_kernelIN5flash19enable_sm80_to_sm89INS1_16FlashAttnFwdSm80INS1_25CollectiveMainloopFwdSm80ILi8ELi1ELb1EN4cute5tupleIJNS5_1CILi128EEENS7_ILi112EEES8_EEELi128ENS_6half_tEfNS_4arch4Sm80ELb1ELb0ELb1ELb1ELb1ELb0ELb1ELb1EEENS1_21CollectiveEpilogueFwdINS6_IJS8_S8_S9_EEENS6_IJNS7_ILi1EEESH_SH_EEESB_SD_Li256ELb1ELb1ELb1ELb0EEENS1_36VarlenDynamicPersistentTileSchedulerILi128ELi112ELi256ELi256ELb1ELb1ELb0ELb1ELb1ELb1EEEEEEEEEvNT_6ParamsE,@function
        .size           _ZN7cutlass13device_kernelIN5flash19enable_sm80_to_sm89INS1_16FlashAttnFwdSm80INS1_25CollectiveMainloopFwdSm80ILi8ELi1ELb1EN4cute5tupleIJNS5_1CILi128EEENS7_ILi112EEES8_EEELi128ENS_6half_tEfNS_4arch4Sm80ELb1ELb0ELb1ELb1ELb1ELb0ELb1ELb1EEENS1_21CollectiveEpilogueFwdINS6_IJS8_S8_S9_EEENS6_IJNS7_ILi1EEESH_SH_EEESB_SD_Li256ELb1ELb1ELb1ELb0EEENS1_36VarlenDynamicPersistentTileSchedulerILi128ELi112ELi256ELi256ELb1ELb1ELb0ELb1ELb1ELb1EEEEEEEEEvNT_6ParamsE,(.L_x_22 - _ZN7cutlass13device_kernelIN5flash19enable_sm80_to_sm89INS1_16FlashAttnFwdSm80INS1_25CollectiveMainloopFwdSm80ILi8ELi1ELb1EN4cute5tupleIJNS5_1CILi128EEENS7_ILi112EEES8_EEELi128ENS_6half_tEfNS_4arch4Sm80ELb1ELb0ELb1ELb1ELb1ELb0ELb1ELb1EEENS1_21CollectiveEpilogueFwdINS6_IJS8_S8_S9_EEENS6_IJNS7_ILi1EEESH_SH_EEESB_SD_Li256ELb1ELb1ELb1ELb0EEENS1_36VarlenDynamicPersistentTileSchedulerILi128ELi112ELi256ELi256ELb1ELb1ELb0ELb1ELb1ELb1EEEEEEEEEvNT_6ParamsE)
        .other          _ZN7cutlass13device_kernelIN5flash19enable_sm80_to_sm89INS1_16FlashAttnFwdSm80INS1_25CollectiveMainloopFwdSm80ILi8ELi1ELb1EN4cute5tupleIJNS5_1CILi128EEENS7_ILi112EEES8_EEELi128ENS_6half_tEfNS_4arch4Sm80ELb1ELb0ELb1ELb1ELb1ELb0ELb1ELb1EEENS1_21CollectiveEpilogueFwdINS6_IJS8_S8_S9_EEENS6_IJNS7_ILi1EEESH_SH_EEESB_SD_Li256ELb1ELb1ELb1ELb0EEENS1_36VarlenDynamicPersistentTileSchedulerILi128ELi112ELi256ELi256ELb1ELb1ELb0ELb1ELb1ELb1EEEEEEEEEvNT_6ParamsE,@"STO_CUDA_ENTRY STV_DEFAULT"
_ZN7cutlass13device_kernelIN5flash19enable_sm80_to_sm89INS1_16FlashAttnFwdSm80INS1_25CollectiveMainloopFwdSm80ILi8ELi1ELb1EN4cute5tupleIJNS5_1CILi128EEENS7_ILi112EEES8_EEELi128ENS_6half_tEfNS_4arch4Sm80ELb1ELb0ELb1ELb1ELb1ELb0ELb1ELb1EEENS1_21CollectiveEpilogueFwdINS6_IJS8_S8_S9_EEENS6_IJNS7_ILi1EEESH_SH_EEESB_SD_Li256ELb1ELb1ELb1ELb0EEENS1_36VarlenDynamicPersistentTileSchedulerILi128ELi112ELi256ELi256ELb1ELb1ELb0ELb1ELb1ELb1EEEEEEEEEvNT_6ParamsE:
[----:B------:R-:W-:Y:S01]  /*0000*/  LDC R1, c[0x0][0x28] ;  /* 0x00000a00ff017b82 */ /* 0x000fe20000000800 */
[----:B------:R-:W-:Y:S05]  /*0010*/  EXIT ;  /* 0x000000000000794d */ /* 0x000fea0003800000 */
.L_x_10:
        /* <DEDUP_REMOVED lines=14> */
.L_x_22:


//--------------------- .text._ZN7cutlass13device_kernelIN5flash19enable_sm80_to_sm89INS1_16FlashAttnFwdSm80INS1_25CollectiveMainloopFwdSm80ILi8ELi1ELb1EN4cute5tupleIJNS5_1CILi128EEENS7_ILi112EEES8_EEELi128ENS_6half_tEfNS_4arch4Sm80ELb1ELb0ELb1ELb1ELb1ELb1ELb1ELb1EEENS1_21CollectiveEpilogueFwdINS6_IJS8_S8_S9_EEENS6_IJNS7_ILi1EEESH_SH_EEESB_SD_Li256ELb1ELb1ELb1ELb0EEENS1_36VarlenDynamicPersistentTileSchedulerILi128ELi112ELi256ELi256ELb1ELb1ELb0ELb1ELb1ELb1EEEEEEEEEvNT_6ParamsE --------------------------
	.section	.text._ZN7cutlass13device_kernelIN5flash19enable_sm80_to_sm89INS1_16FlashAttnFwdSm80INS1_25CollectiveMainloopFwdSm80ILi8ELi1ELb1EN4cute5tupleIJNS5_1CILi128EEENS7_ILi112EEES8_EEELi128ENS_6half_tEfNS_4arch4Sm80ELb1ELb0ELb1ELb1ELb1ELb1ELb1ELb1EEENS1_21CollectiveEpilogueFwdINS6_IJS8_S8_S9_EEENS6_IJNS7_ILi1EEESH_SH_EEESB_SD_Li256ELb1ELb1ELb1ELb0EEENS1_36VarlenDynamicPersistentTileSchedulerILi128ELi112ELi256ELi256ELb1ELb1ELb0ELb1ELb1ELb1EEEEEEEEEvNT_6ParamsE,"ax",@progbits
	.align	128
.text._ZN7cutlass13device_kernelIN5flash19enable_sm80_to_sm89INS1_16FlashAttnFwdSm80INS1_25CollectiveMainloopFwdSm80ILi8ELi1ELb1EN4cute5tupleIJNS5_1CILi128EEENS7_ILi112EEES8_EEELi128ENS_6half_tEfNS_4arch4Sm80ELb1ELb0ELb1ELb1ELb1ELb1ELb1ELb1EEENS1_21CollectiveEpilogueFwdINS6_IJS8_S8_S9_EEENS6_IJNS7_ILi1EEESH_SH_EEESB_SD_Li256ELb1ELb1ELb1ELb0EEENS1_36VarlenDynamicPersistentTileSchedulerILi128ELi112ELi256ELi256ELb1ELb1ELb0ELb1ELb1ELb1EEEEEEEEEvNT_6ParamsE:
        .type           _ZN7cutlass13device_kernelIN5flash19enable_sm80_to_sm89INS1_16FlashAttnFwdSm80INS1_25CollectiveMainloopFwdSm80ILi8ELi1ELb1EN4cute5tupleIJNS5_1CILi128EEENS7_ILi112EEES8_EEELi128ENS_6half_tEfNS_4arch4Sm80ELb1ELb0ELb1ELb1ELb1ELb1ELb1ELb1EEENS1_21CollectiveEpilogueFwdINS6_IJS8_S8_S9_EEENS6_IJNS7_ILi1EEESH_SH_EEESB_SD_Li256ELb1ELb1ELb1ELb0EEENS1_36VarlenDynamicPersistentTileSchedulerILi128ELi112ELi256ELi256ELb1ELb1ELb0ELb1ELb1ELb1EEEEEEEEEvNT_6ParamsE,@function
        .size           _ZN7cutlass13device_kernelIN5flash19enable_sm80_to_sm89INS1_16FlashAttnFwdSm80INS1_25CollectiveMainloopFwdSm80ILi8ELi1ELb1EN4cute5tupleIJNS5_1CILi128EEENS7_ILi112EEES8_EEELi128ENS_6half_tEfNS_4arch4Sm80ELb1ELb0ELb1ELb1ELb1ELb1ELb1ELb1EEENS1_21CollectiveEpilogueFwdINS6_IJS8_S8_S9_EEENS6_IJNS7_ILi1EEESH_SH_EEESB_SD_Li256ELb1ELb1ELb1ELb0EEENS1_36VarlenDynamicPersistentTileSchedulerILi128ELi112ELi256ELi256ELb1ELb1ELb0ELb1ELb1ELb1EEEEEEEEEvNT_6ParamsE,(.L_x_23 - _ZN7cutlass13device_kernelIN5flash19enable_sm80_to_sm89INS1_16FlashAttnFwdSm80INS1_25CollectiveMainloopFwdSm80ILi8ELi1ELb1EN4cute5tupleIJNS5_1CILi128EEENS7_ILi112EEES8_EEELi128ENS_6half_tEfNS_4arch4Sm80ELb1ELb0ELb1ELb1ELb1ELb1ELb1ELb1EEENS1_21CollectiveEpilogueFwdINS6_IJS8_S8_S9_EEENS6_IJNS7_ILi1EEESH_SH_EEESB_SD_Li256ELb1ELb1ELb1ELb0EEENS1_36VarlenDynamicPersistentTileSchedulerILi128ELi112ELi256ELi256ELb1ELb1ELb0ELb1ELb1ELb1EEEEEEEEEvNT_6ParamsE)
        .other          _ZN7cutlass13device_kernelIN5flash19enable_sm80_to_sm89INS1_16FlashAttnFwdSm80INS1_25CollectiveMainloopFwdSm80ILi8ELi1ELb1EN4cute5tupleIJNS5_1CILi128EEENS7_ILi112EEES8_EEELi128ENS_6half_tEfNS_4arch4Sm80ELb1ELb0ELb1ELb1ELb1ELb1ELb1ELb1EEENS1_21CollectiveEpilogueFwdINS6_IJS8_S8_S9_EEENS6_IJNS7_ILi1EEESH_SH_EEESB_SD_Li256ELb1ELb1ELb1ELb0EEENS1_36VarlenDynamicPersistentTileSchedulerILi128ELi112ELi256ELi256ELb1ELb1ELb0ELb1ELb1ELb1EEEEEEEEEvNT_6ParamsE,@"STO_CUDA_ENTRY STV_DEFAULT"
_ZN7cutlass13device_kernelIN5flash19enable_sm80_to_sm89INS1_16FlashAttnFwdSm80INS1_25CollectiveMainloopFwdSm80ILi8ELi1ELb1EN4cute5tupleIJNS5_1CILi128EEENS7_ILi112EEES8_EEELi128ENS_6half_tEfNS_4arch4Sm80ELb1ELb0ELb1ELb1ELb1ELb1ELb1ELb1EEENS1_21CollectiveEpilogueFwdINS6_IJS8_S8_S9_EEENS6_IJNS7_ILi1EEESH_SH_EEESB_SD_Li256ELb1ELb1ELb1ELb0EEENS1_36VarlenDynamicPersistentTileSchedulerILi128ELi112ELi256ELi256ELb1ELb1ELb0ELb1ELb1ELb1EEEEEEEEEvNT_6ParamsE:
[----:B------:R-:W-:Y:S01]  /*0000*/  LDC R1, c[0x0][0x28] ;  /* 0x00000a00ff017b82 */ /* 0x000fe20000000800 */
[----:B------:R-:W-:Y:S05]  /*0010*/  EXIT ;  /* 0x000000000000794d */ /* 0x000fea0003800000 */
.L_x_11:
        /* <DEDUP_REMOVED lines=14> */
.L_x_23:


//--------------------- .nv.shared.reserved.0     --------------------------
	.section	.nv.shared.reserved.0,"aw",@nobits
	.weak		__nv_reservedSMEM_offset_0_alias
	.size		__nv_reservedSMEM_offset_0_alias, 0, 0
	.other		__nv_reservedSMEM_offset_0_alias,@"STO_CUDA_RESERVED_SHARED STV_DEFAULT"
__nv_reservedSMEM_offset_0_alias:
	.zero		0


//--------------------- .nv.global                --------------------------
	.section	.nv.global,"aw",@nobits
.nv.global:
	.type		_ZN86_INTERNAL_d47a76b1_50_flash_fwd_hdim128_fp16_paged_split_softcap_sm80_cu_c784774a_29614cute1_E,@object
	.size		_ZN86_INTERNAL_d47a76b1_50_flash_fwd_hdim128_fp16_paged_split_softcap_sm80_cu_c784774a_29614cute1_E,(_ZN86_INTERNAL_d47a76b1_50_flash_fwd_hdim128_fp16_paged_split_softcap_sm80_cu_c784774a_29614cuda3std3__45__cpo6cbeginE - _ZN86_INTERNAL_d47a76b1_50_flash_fwd_hdim128_fp16_paged_split_softcap_sm80_cu_c784774a_29614cute1_E)
_ZN86_INTERNAL_d47a76b1_50_flash_fwd_hdim128_fp16_paged_split_softcap_sm80_cu_c784774a_29614cute1_E:
	.zero		1
	.type		_ZN86_INTERNAL_d47a76b1_50_flash_fwd_hdim128_fp16_paged_split_softcap_sm80_cu_c784774a_29614cuda3std3__45__cpo6cbeginE,@object
	.size		_ZN86_INTERNAL_d47a76b1_50_flash_fwd_hdim128_fp16_paged_split_softcap_sm80_cu_c784774a_29614cuda3std3__45__cpo6cbeginE,(_ZN86_INTERNAL_d47a76b1_50_flash_fwd_hdim128_fp16_paged_split_softcap_sm80_cu_c784774a_29614cuda3std3__48in_placeE - _ZN86_INTERNAL_d47a76b1_50_flash_fwd_hdim128_fp16_paged_split_softcap_sm80_cu_c784774a_29614cuda3std3__45__cpo6cbeginE)
_ZN86_INTERNAL_d47a76b1_50_flash_fwd_hdim128_fp16_paged_split_softcap_sm80_cu_c784774a_29614cuda3std3__45__cpo6cbeginE:
	.zero		1
	.type		_ZN86_INTERNAL_d47a76b1_50_flash_fwd_hdim128_fp16_paged_split_softcap_sm80_cu_c784774a_29614cuda3std3__48in_placeE,@object
	.size		_ZN86_INTERNAL_d47a76b1_50_flash_fwd_hdim128_fp16_paged_split_softcap_sm80_cu_c784774a_29614cuda3std3__48in_placeE,(_ZN86_INTERNAL_d47a76b1_50_flash_fwd_hdim128_fp16_paged_split_softcap_sm80_cu_c784774a_29614cuda3std6ranges3__45__cpo9iter_moveE - _ZN86_INTERNAL_d47a76b1_50_flash_fwd_hdim128_fp16_paged_split_softcap_sm80_cu_c784774a_29614cuda3std3__48in_placeE)
_ZN86_INTERNAL_d47a76b1_50_flash_fwd_hdim128_fp16_paged_split_softcap_sm80_cu_c784774a_29614cuda3std3__48in_placeE:
	.zero		1
	.type		_ZN86_INTERNAL_d47a76b1_50_flash_fwd_hdim128_fp16_paged_split_softcap_sm80_cu_c784774a_29614cuda3std6ranges3__45__cpo9iter_moveE,@object
	.size		_ZN86_INTERNAL_d47a76b1_50_flash_fwd_hdim128_fp16_paged_split_softcap_sm80_cu_c784774a_29614cuda3std6ranges3__45__cpo9iter_moveE,(_ZN86_INTERNAL_d47a76b1_50_flash_fwd_hdim128_fp16_paged_split_softcap_sm80_cu_c784774a_29614cuda3std3__45__cpo5beginE - _ZN86_INTERNAL_d47a76b1_50_flash_fwd_hdim128_fp16_paged_split_softcap_sm80_cu_c784774a_29614cuda3std6ranges3__45__cpo9iter_moveE)
_ZN86_INTERNAL_d47a76b1_50_flash_fwd_hdim128_fp16_paged_split_softcap_sm80_cu_c784774a_29614cuda3std6ranges3__45__cpo9iter_moveE:
	.zero		1
	.type		_ZN86_INTERNAL_d47a76b1_50_flash_fwd_hdim128_fp16_paged_split_softcap_sm80_cu_c784774a_29614cuda3std3__45__cpo5beginE,@object
	.size		_ZN86_INTERNAL_d47a76b1_50_flash_fwd_hdim128_fp16_paged_split_softcap_sm80_cu_c784774a_29614cuda3std3__45__cpo5beginE,(_ZN86_INTERNAL_d47a76b1_50_flash_fwd_hdim128_fp16_paged_split_softcap_sm80_cu_c784774a_29614cuda3std3__488_GLOBAL__N__d47a76b1_50_flash_fwd_hdim128_fp16_paged_split_softcap_sm80_cu_c784774a_29616ignoreE - _ZN86_INTERNAL_d47a76b1_50_flash_fwd_hdim128_fp16_paged_split_softcap_sm80_cu_c784774a_29614cuda3std3__45__cpo5beginE)
_ZN86_INTERNAL_d47a76b1_50_flash_fwd_hdim128_fp16_paged_split_softcap_sm80_cu_c784774a_29614cuda3std3__45__cpo5beginE:
	.zero		1
	.type		_ZN86_INTERNAL_d47a76b1_50_flash_fwd_hdim128_fp16_paged_split_softcap_sm80_cu_c784774a_29614cuda3std3__488_GLOBAL__N__d47a76b1_50_flash_fwd_hdim128_fp16_paged_split_softcap_sm80_cu_c784774a_29616ignoreE,@object
	.size		_ZN86_INTERNAL_d47a76b1_50_flash_fwd_hdim128_fp16_paged_split_softcap_sm80_cu_c784774a_29614cuda3std3__488_GLOBAL__N__d47a76b1_50_flash_fwd_hdim128_fp16_paged_split_softcap_sm80_cu_c784774a_29616ignoreE,(_ZN86_INTERNAL_d47a76b1_50_flash_fwd_hdim128_fp16_paged_split_softcap_sm80_cu_c784774a_29614cute7productE - _ZN86_INTERNAL_d47a76b1_50_flash_fwd_hdim128_fp16_paged_split_softcap_sm80_cu_c784774a_29614cuda3std3__488_GLOBAL__N__d47a76b1_50_flash_fwd_hdim128_fp16_paged_split_softcap_sm80_cu_c784774a_29616ignoreE)
_ZN86_INTERNAL_d47a76b1_50_flash_fwd_hdim128_fp16_paged_split_softcap_sm80_cu_c784774a_29614cuda3std3__488_GLOBAL__N__d47a76b1_50_flash_fwd_hdim128_fp16_paged_split_softcap_sm80_cu_c784774a_29616ignoreE:
	.zero		1
	.type		_ZN86_INTERNAL_d47a76b1_50_flash_fwd_hdim128_fp16_paged_split_softcap_sm80_cu_c784774a_29614cute7productE,@object
	.size		_ZN86_INTERNAL_d47a76b1_50_flash_fwd_hdim128_fp16_paged_split_softcap_sm80_cu_c784774a_29614cute7productE,(_ZN86_INTERNAL_d47a76b1_50_flash_fwd_hdim128_fp16_paged_split_softcap_sm80_cu_c784774a_29614cuda3std3__45__cpo3endE - _ZN86_INTERNAL_d47a76b1_50_flash_fwd_hdim128_fp16_paged_split_softcap_sm80_cu_c784774a_29614cute7productE)
_ZN86_INTERNAL_d47a76b1_50_flash_fwd_hdim128_fp16_paged_split_softcap_sm80_cu_c784774a_29614cute7productE:
	.zero		1
	.type		_ZN86_INTERNAL_d47a76b1_50_flash_fwd_hdim128_fp16_paged_split_softcap_sm80_cu_c784774a_29614cuda3std3__45__cpo3endE,@object
	.size		_ZN86_INTERNAL_d47a76b1_50_flash_fwd_hdim128_fp16_paged_split_softcap_sm80_cu_c784774a_29614cuda3std3__45__cpo3endE,(_ZN86_INTERNAL_d47a76b1_50_flash_fwd_hdim128_fp16_paged_split_softcap_sm80_cu_c784774a_29614cuda3std3__419piecewise_constructE - _ZN86_INTERNAL_d47a76b1_50_flash_fwd_hdim128_fp16_paged_split_softcap_sm80_cu_c784774a_29614cuda3std3__45__cpo3endE)
_ZN86_INTERNAL_d47a76b1_50_flash_fwd_hdim128_fp16_paged_split_softcap_sm80_cu_c784774a_29614cuda3std3__45__cpo3endE:
	.zero		1
	.type		_ZN86_INTERNAL_d47a76b1_50_flash_fwd_hdim128_fp16_paged_split_softcap_sm80_cu_c784774a_29614cuda3std3__419piecewise_constructE,@object
	.size		_ZN86_INTERNAL_d47a76b1_50_flash_fwd_hdim128_fp16_paged_split_softcap_sm80_cu_c784774a_29614cuda3std3__419piecewise_constructE,(_ZN86_INTERNAL_d47a76b1_50_flash_fwd_hdim128_fp16_paged_split_softcap_sm80_cu_c784774a_29614cuda3std3__45__cpo4cendE - _ZN86_INTERNAL_d47a76b1_50_flash_fwd_hdim128_fp16_paged_split_softcap_sm80_cu_c784774a_29614cuda3std3__419piecewise_constructE)
_ZN86_INTERNAL_d47a76b1_50_flash_fwd_hdim128_fp16_paged_split_softcap_sm80_cu_c784774a_29614cuda3std3__419piecewise_constructE:
	.zero		1
	.type		_ZN86_INTERNAL_d47a76b1_50_flash_fwd_hdim128_fp16_paged_split_softcap_sm80_cu_c784774a_29614cuda3std3__45__cpo4cendE,@object
	.size		_ZN86_INTERNAL_d47a76b1_50_flash_fwd_hdim128_fp16_paged_split_softcap_sm80_cu_c784774a_29614cuda3std3__45__cpo4cendE,(_ZN86_INTERNAL_d47a76b1_50_flash_fwd_hdim128_fp16_paged_split_softcap_sm80_cu_c784774a_29614cuda3std6ranges3__45__cpo4swapE - _ZN86_INTERNAL_d47a76b1_50_flash_fwd_hdim128_fp16_paged_split_softcap_sm80_cu_c784774a_29614cuda3std3__45__cpo4cendE)
_ZN86_INTERNAL_d47a76b1_50_flash_fwd_hdim128_fp16_paged_split_softcap_sm80_cu_c784774a_29614cuda3std3__45__cpo4cendE:
	.zero		1
	.type		_ZN86_INTERNAL_d47a76b1_50_flash_fwd_hdim128_fp16_paged_split_softcap_sm80_cu_c784774a_29614cuda3std6ranges3__45__cpo4swapE,@object
	.size		_ZN86_INTERNAL_d47a76b1_50_flash_fwd_hdim128_fp16_paged_split_softcap_sm80_cu_c784774a_29614cuda3std6ranges3__45__cpo4swapE,(.L_7 - _ZN86_INTERNAL_d47a76b1_50_flash_fwd_hdim128_fp16_paged_split_softcap_sm80_cu_c784774a_29614cuda3std6ranges3__45__cpo4swapE)
_ZN86_INTERNAL_d47a76b1_50_flash_fwd_hdim128_fp16_paged_split_softcap_sm80_cu_c784774a_29614cuda3std6ranges3__45__cpo4swapE:
	.zero		1
.L_7:


//--------------------- .nv.constant0._ZN7cutlass13device_kernelIN5flash19enable_sm80_to_sm89INS1_16FlashAttnFwdSm80INS1_25CollectiveMainloopFwdSm80ILi8ELi1ELb1EN4cute5tupleIJNS5_1CILi128EEES8_S8_EEELi128ENS_6half_tEfNS_4arch4Sm80ELb0ELb0ELb1ELb0ELb1ELb0ELb1ELb1EEENS1_21CollectiveEpilogueFwdIS9_NS6_IJNS7_ILi1EEESF_SF_EEESA_SC_Li256ELb0ELb1ELb1ELb0EEENS1_19SingleTileSchedulerILb0ELb1ELb1ELi128EEEEEEEEEvNT_6ParamsE --------------------------
	.section	.nv.constant0._ZN7cutlass13device_kernelIN5flash19enable_sm80_to_sm89INS1_16FlashAttnFwdSm80INS1_25CollectiveMainloopFwdSm80ILi8ELi1ELb1EN4cute5tupleIJNS5_1CILi128EEES8_S8_EEELi128ENS_6half_tEfNS_4arch4Sm80ELb0ELb0ELb1ELb0ELb1ELb0ELb1ELb1EEENS1_21CollectiveEpilogueFwdIS9_NS6_IJNS7_ILi1EEESF_SF_EEESA_SC_Li256ELb0ELb1ELb1ELb0EEENS1_19SingleTileSchedulerILb0ELb1ELb1ELi128EEEEEEEEEvNT_6ParamsE,"a",@progbits
	.sectionflags	@""
	.align	4
.nv.constant0._ZN7cutlass13device_kernelIN5flash19enable_sm80_to_sm89INS1_16FlashAttnFwdSm80INS1_25CollectiveMainloopFwdSm80ILi8ELi1ELb1EN4cute5tupleIJNS5_1CILi128EEES8_S8_EEELi128ENS_6half_tEfNS_4arch4Sm80ELb0ELb0ELb1ELb0ELb1ELb0ELb1ELb1EEENS1_21CollectiveEpilogueFwdIS9_NS6_IJNS7_ILi1EEESF_SF_EEESA_SC_Li256ELb0ELb1ELb1ELb0EEENS1_19SingleTileSchedulerILb0ELb1ELb1ELi128EEEEEEEEEvNT_6ParamsE:
	.zero		1576


//--------------------- .nv.constant0._ZN7cutlass13device_kernelIN5flash19enable_sm80_to_sm89INS1_16FlashAttnFwdSm80INS1_25CollectiveMainloopFwdSm80ILi8ELi1ELb1EN4cute5tupleIJNS5_1CILi128EEENS7_ILi96EEES8_EEELi128ENS_6half_tEfNS_4arch4Sm80ELb0ELb1ELb1ELb0ELb1ELb0ELb1ELb1EEENS1_21CollectiveEpilogueFwdINS6_IJS8_S8_S9_EEENS6_IJNS7_ILi1EEESH_SH_EEESB_SD_Li256ELb0ELb1ELb1ELb0EEENS1_19SingleTileSchedulerILb0ELb1ELb1ELi128EEEEEEEEEvNT_6ParamsE --------------------------
	.section	.nv.constant0._ZN7cutlass13device_kernelIN5flash19enable_sm80_to_sm89INS1_16FlashAttnFwdSm80INS1_25CollectiveMainloopFwdSm80ILi8ELi1ELb1EN4cute5tupleIJNS5_1CILi128EEENS7_ILi96EEES8_EEELi128ENS_6half_tEfNS_4arch4Sm80ELb0ELb1ELb1ELb0ELb1ELb0ELb1ELb1EEENS1_21CollectiveEpilogueFwdINS6_IJS8_S8_S9_EEENS6_IJNS7_ILi1EEESH_SH_EEESB_SD_Li256ELb0ELb1ELb1ELb0EEENS1_19SingleTileSchedulerILb0ELb1ELb1ELi128EEEEEEEEEvNT_6ParamsE,"a",@progbits
	.sectionflags	@""
	.align	4
.nv.constant0._ZN7cutlass13device_kernelIN5flash19enable_sm80_to_sm89INS1_16FlashAttnFwdSm80INS1_25CollectiveMainloopFwdSm80ILi8ELi1ELb1EN4cute5tupleIJNS5_1CILi128EEENS7_ILi96EEES8_EEELi128ENS_6half_tEfNS_4arch4Sm80ELb0ELb1ELb1ELb0ELb1ELb0ELb1ELb1EEENS1_21CollectiveEpilogueFwdINS6_IJS8_S8_S9_EEENS6_IJNS7_ILi1EEESH_SH_EEESB_SD_Li256ELb0ELb1ELb1ELb0EEENS1_19SingleTileSchedulerILb0ELb1ELb1ELi128EEEEEEEEEvNT_6ParamsE:
	.zero		1576


//--------------------- .nv.constant0._ZN7cutlass13device_kernelIN5flash19enable_sm80_to_sm89INS1_16FlashAttnFwdSm80INS1_25CollectiveMainloopFwdSm80ILi8ELi1ELb1EN4cute5tupleIJNS5_1CILi128EEES8_S8_EEELi128ENS_6half_tEfNS_4arch4Sm80ELb1ELb0ELb1ELb0ELb1ELb0ELb1ELb1EEENS1_21CollectiveEpilogueFwdIS9_NS6_IJNS7_ILi1EEESF_SF_EEESA_SC_Li256ELb0ELb1ELb1ELb0EEENS1_30DynamicPersistentTileSchedulerILi256ELi256ELb1ELb1ELb0EEEEEEEEEvNT_6ParamsE --------------------------
	.section	.nv.constant0._ZN7cutlass13device_kernelIN5flash19enable_sm80_to_sm89INS1_16FlashAttnFwdSm80INS1_25CollectiveMainloopFwdSm80ILi8ELi1ELb1EN4cute5tupleIJNS5_1CILi128EEES8_S8_EEELi128ENS_6half_tEfNS_4arch4Sm80ELb1ELb0ELb1ELb0ELb1ELb0ELb1ELb1EEENS1_21CollectiveEpilogueFwdIS9_NS6_IJNS7_ILi1EEESF_SF_EEESA_SC_Li256ELb0ELb1ELb1ELb0EEENS1_30DynamicPersistentTileSchedulerILi256ELi256ELb1ELb1ELb0EEEEEEEEEvNT_6ParamsE,"a",@progbits
	.sectionflags	@""
	.align	4
.nv.constant0._ZN7cutlass13device_kernelIN5flash19enable_sm80_to_sm89INS1_16FlashAttnFwdSm80INS1_25CollectiveMainloopFwdSm80ILi8ELi1ELb1EN4cute5tupleIJNS5_1CILi128EEES8_S8_EEELi128ENS_6half_tEfNS_4arch4Sm80ELb1ELb0ELb1ELb0ELb1ELb0ELb1ELb1EEENS1_21CollectiveEpilogueFwdIS9_NS6_IJNS7_ILi1EEESF_SF_EEESA_SC_Li256ELb0ELb1ELb1ELb0EEENS1_30DynamicPersistentTileSchedulerILi256ELi256ELb1ELb1ELb0EEEEEEEEEvNT_6ParamsE:
	.zero		1592


//--------------------- .nv.constant0._ZN7cutlass13device_kernelIN5flash19enable_sm80_to_sm89INS1_16FlashAttnFwdSm80INS1_25CollectiveMainloopFwdSm80ILi4ELi1ELb0EN4cute5tupleIJNS5_1CILi128EEENS7_ILi64EEES8_EEELi128ENS_6half_tEfNS_4arch4Sm80ELb0ELb0ELb1ELb0ELb1ELb0ELb1ELb1EEENS1_21CollectiveEpilogueFwdINS6_IJS8_S8_S9_EEENS6_IJNS7_ILi1EEESH_SH_EEESB_SD_Li128ELb0ELb1ELb1ELb0EEENS1_19SingleTileSchedulerILb0ELb1ELb1ELi128EEEEEEEEEvNT_6ParamsE --------------------------
	.section	.nv.constant0._ZN7cutlass13device_kernelIN5flash19enable_sm80_to_sm89INS1_16FlashAttnFwdSm80INS1_25CollectiveMainloopFwdSm80ILi4ELi1ELb0EN4cute5tupleIJNS5_1CILi128EEENS7_ILi64EEES8_EEELi128ENS_6half_tEfNS_4arch4Sm80ELb0ELb0ELb1ELb0ELb1ELb0ELb1ELb1EEENS1_21CollectiveEpilogueFwdINS6_IJS8_S8_S9_EEENS6_IJNS7_ILi1EEESH_SH_EEESB_SD_Li128ELb0ELb1ELb1ELb0EEENS1_19SingleTileSchedulerILb0ELb1ELb1ELi128EEEEEEEEEvNT_6ParamsE,"a",@progbits
	.sectionflags	@""
	.align	4
.nv.constant0._ZN7cutlass13device_kernelIN5flash19enable_sm80_to_sm89INS1_16FlashAttnFwdSm80INS1_25CollectiveMainloopFwdSm80ILi4ELi1ELb0EN4cute5tupleIJNS5_1CILi128EEENS7_ILi64EEES8_EEELi128ENS_6half_tEfNS_4arch4Sm80ELb0ELb0ELb1ELb0ELb1ELb0ELb1ELb1EEENS1_21CollectiveEpilogueFwdINS6_IJS8_S8_S9_EEENS6_IJNS7_ILi1EEESH_SH_EEESB_SD_Li128ELb0ELb1ELb1ELb0EEENS1_19SingleTileSchedulerILb0ELb1ELb1ELi128EEEEEEEEEvNT_6ParamsE:
	.zero		1576


//--------------------- .nv.constant0._ZN7cutlass13device_kernelIN5flash19enable_sm80_to_sm89INS1_16FlashAttnFwdSm80INS1_25CollectiveMainloopFwdSm80ILi8ELi1ELb1EN4cute5tupleIJNS5_1CILi128EEENS7_ILi112EEES8_EEELi128ENS_6half_tEfNS_4arch4Sm80ELb0ELb0ELb1ELb1ELb1ELb0ELb1ELb1EEENS1_21CollectiveEpilogueFwdINS6_IJS8_S8_S9_EEENS6_IJNS7_ILi1EEESH_SH_EEESB_SD_Li256ELb1ELb1ELb1ELb0EEENS1_36VarlenDynamicPersistentTileSchedulerILi128ELi112ELi256ELi256ELb1ELb1ELb0ELb0ELb1ELb1EEEEEEEEEvNT_6ParamsE --------------------------
	.section	.nv.constant0._ZN7cutlass13device_kernelIN5flash19enable_sm80_to_sm89INS1_16FlashAttnFwdSm80INS1_25CollectiveMainloopFwdSm80ILi8ELi1ELb1EN4cute5tupleIJNS5_1CILi128EEENS7_ILi112EEES8_EEELi128ENS_6half_tEfNS_4arch4Sm80ELb0ELb0ELb1ELb1ELb1ELb0ELb1ELb1EEENS1_21CollectiveEpilogueFwdINS6_IJS8_S8_S9_EEENS6_IJNS7_ILi1EEESH_SH_EEESB_SD_Li256ELb1ELb1ELb1ELb0EEENS1_36VarlenDynamicPersistentTileSchedulerILi128ELi112ELi256ELi256ELb1ELb1ELb0ELb0ELb1ELb1EEEEEEEEEvNT_6ParamsE,"a",@progbits
	.sectionflags	@""
	.align	4
.nv.constant0._ZN7cutlass13device_kernelIN5flash19enable_sm80_to_sm89INS1_16FlashAttnFwdSm80INS1_25CollectiveMainloopFwdSm80ILi8ELi1ELb1EN4cute5tupleIJNS5_1CILi128EEENS7_ILi112EEES8_EEELi128ENS_6half_tEfNS_4arch4Sm80ELb0ELb0ELb1ELb1ELb1ELb0ELb1ELb1EEENS1_21CollectiveEpilogueFwdINS6_IJS8_S8_S9_EEENS6_IJNS7_ILi1EEESH_SH_EEESB_SD_Li256ELb1ELb1ELb1ELb0EEENS1_36VarlenDynamicPersistentTileSchedulerILi128ELi112ELi256ELi256ELb1ELb1ELb0ELb0ELb1ELb1EEEEEEEEEvNT_6ParamsE:
	.zero		1608


//--------------------- .nv.constant0._ZN7cutlass13device_kernelIN5flash19enable_sm80_to_sm89INS1_16FlashAttnFwdSm80INS1_25CollectiveMainloopFwdSm80ILi8ELi1ELb1EN4cute5tupleIJNS5_1CILi128EEENS7_ILi112EEES8_EEELi128ENS_6half_tEfNS_4arch4Sm80ELb0ELb0ELb1ELb1ELb1ELb1ELb1ELb1EEENS1_21CollectiveEpilogueFwdINS6_IJS8_S8_S9_EEENS6_IJNS7_ILi1EEESH_SH_EEESB_SD_Li256ELb1ELb1ELb1ELb0EEENS1_36VarlenDynamicPersistentTileSchedulerILi128ELi112ELi256ELi256ELb1ELb1ELb0ELb0ELb1ELb1EEEEEEEEEvNT_6ParamsE --------------------------
	.section	.nv.constant0._ZN7cutlass13device_kernelIN5flash19enable_sm80_to_sm89INS1_16FlashAttnFwdSm80INS1_25CollectiveMainloopFwdSm80ILi8ELi1ELb1EN4cute5tupleIJNS5_1CILi128EEENS7_ILi112EEES8_EEELi128ENS_6half_tEfNS_4arch4Sm80ELb0ELb0ELb1ELb1ELb1ELb1ELb1ELb1EEENS1_21CollectiveEpilogueFwdINS6_IJS8_S8_S9_EEENS6_IJNS7_ILi1EEESH_SH_EEESB_SD_Li256ELb1ELb1ELb1ELb0EEENS1_36VarlenDynamicPersistentTileSchedulerILi128ELi112ELi256ELi256ELb1ELb1ELb0ELb0ELb1ELb1EEEEEEEEEvNT_6ParamsE,"a",@progbits
	.sectionflags	@""
	.align	4
.nv.constant0._ZN7cutlass13device_kernelIN5flash19enable_sm80_to_sm89INS1_16FlashAttnFwdSm80INS1_25CollectiveMainloopFwdSm80ILi8ELi1ELb1EN4cute5tupleIJNS5_1CILi128EEENS7_ILi112EEES8_EEELi128ENS_6half_tEfNS_4arch4Sm80ELb0ELb0ELb1ELb1ELb1ELb1ELb1ELb1EEENS1_21CollectiveEpilogueFwdINS6_IJS8_S8_S9_EEENS6_IJNS7_ILi1EEESH_SH_EEESB_SD_Li256ELb1ELb1ELb1ELb0EEENS1_36VarlenDynamicPersistentTileSchedulerILi128ELi112ELi256ELi256ELb1ELb1ELb0ELb0ELb1ELb1EEEEEEEEEvNT_6ParamsE:
	.zero		1608


//--------------------- .nv.constant0._ZN7cutlass13device_kernelIN5flash19enable_sm80_to_sm89INS1_16FlashAttnFwdSm80INS1_25CollectiveMainloopFwdSm80ILi4ELi1ELb0EN4cute5tupleIJNS5_1CILi128EEENS7_ILi48EEES8_EEELi128ENS_6half_tEfNS_4arch4Sm80ELb0ELb1ELb1ELb0ELb1ELb0ELb1ELb1EEENS1_21CollectiveEpilogueFwdINS6_IJS8_S8_S9_EEENS6_IJNS7_ILi1EEESH_SH_EEESB_SD_Li128ELb0ELb1ELb1ELb0EEENS1_19SingleTileSchedulerILb0ELb1ELb1ELi128EEEEEEEEEvNT_6ParamsE --------------------------
	.section	.nv.constant0._ZN7cutlass13device_kernelIN5flash19enable_sm80_to_sm89INS1_16FlashAttnFwdSm80INS1_25CollectiveMainloopFwdSm80ILi4ELi1ELb0EN4cute5tupleIJNS5_1CILi128EEENS7_ILi48EEES8_EEELi128ENS_6half_tEfNS_4arch4Sm80ELb0ELb1ELb1ELb0ELb1ELb0ELb1ELb1EEENS1_21CollectiveEpilogueFwdINS6_IJS8_S8_S9_EEENS6_IJNS7_ILi1EEESH_SH_EEESB_SD_Li128ELb0ELb1ELb1ELb0EEENS1_19SingleTileSchedulerILb0ELb1ELb1ELi128EEEEEEEEEvNT_6ParamsE,"a",@progbits
	.sectionflags	@""
	.align	4
.nv.constant0._ZN7cutlass13device_kernelIN5flash19enable_sm80_to_sm89INS1_16FlashAttnFwdSm80INS1_25CollectiveMainloopFwdSm80ILi4ELi1ELb0EN4cute5tupleIJNS5_1CILi128EEENS7_ILi48EEES8_EEELi128ENS_6half_tEfNS_4arch4Sm80ELb0ELb1ELb1ELb0ELb1ELb0ELb1ELb1EEENS1_21CollectiveEpilogueFwdINS6_IJS8_S8_S9_EEENS6_IJNS7_ILi1EEESH_SH_EEESB_SD_Li128ELb0ELb1ELb1ELb0EEENS1_19SingleTileSchedulerILb0ELb1ELb1ELi128EEEEEEEEEvNT_6ParamsE:
	.zero		1576


//--------------------- .nv.constant0._ZN7cutlass13device_kernelIN5flash19enable_sm80_to_sm89INS1_16FlashAttnFwdSm80INS1_25CollectiveMainloopFwdSm80ILi8ELi1ELb1EN4cute5tupleIJNS5_1CILi128EEENS7_ILi96EEES8_EEELi128ENS_6half_tEfNS_4arch4Sm80ELb0ELb1ELb1ELb1ELb1ELb0ELb1ELb1EEENS1_21CollectiveEpilogueFwdINS6_IJS8_S8_S9_EEENS6_IJNS7_ILi1EEESH_SH_EEESB_SD_Li256ELb1ELb1ELb1ELb0EEENS1_36VarlenDynamicPersistentTileSchedulerILi128ELi96ELi256ELi256ELb1ELb1ELb0ELb1ELb0ELb1EEEEEEEEEvNT_6ParamsE --------------------------
	.section	.nv.constant0._ZN7cutlass13device_kernelIN5flash19enable_sm80_to_sm89INS1_16FlashAttnFwdSm80INS1_25CollectiveMainloopFwdSm80ILi8ELi1ELb1EN4cute5tupleIJNS5_1CILi128EEENS7_ILi96EEES8_EEELi128ENS_6half_tEfNS_4arch4Sm80ELb0ELb1ELb1ELb1ELb1ELb0ELb1ELb1EEENS1_21CollectiveEpilogueFwdINS6_IJS8_S8_S9_EEENS6_IJNS7_ILi1EEESH_SH_EEESB_SD_Li256ELb1ELb1ELb1ELb0EEENS1_36VarlenDynamicPersistentTileSchedulerILi128ELi96ELi256ELi256ELb1ELb1ELb0ELb1ELb0ELb1EEEEEEEEEvNT_6ParamsE,"a",@progbits
	.sectionflags	@""
	.align	4
.nv.constant0._ZN7cutlass13device_kernelIN5flash19enable_sm80_to_sm89INS1_16FlashAttnFwdSm80INS1_25CollectiveMainloopFwdSm80ILi8ELi1ELb1EN4cute5tupleIJNS5_1CILi128EEENS7_ILi96EEES8_EEELi128ENS_6half_tEfNS_4arch4Sm80ELb0ELb1ELb1ELb1ELb1ELb0ELb1ELb1EEENS1_21CollectiveEpilogueFwdINS6_IJS8_S8_S9_EEENS6_IJNS7_ILi1EEESH_SH_EEESB_SD_Li256ELb1ELb1ELb1ELb0EEENS1_36VarlenDynamicPersistentTileSchedulerILi128ELi96ELi256ELi256ELb1ELb1ELb0ELb1ELb0ELb1EEEEEEEEEvNT_6ParamsE:
	.zero		1608


//--------------------- .nv.constant0._ZN7cutlass13device_kernelIN5flash19enable_sm80_to_sm89INS1_16FlashAttnFwdSm80INS1_25CollectiveMainloopFwdSm80ILi8ELi1ELb1EN4cute5tupleIJNS5_1CILi128EEENS7_ILi96EEES8_EEELi128ENS_6half_tEfNS_4arch4Sm80ELb0ELb1ELb1ELb1ELb1ELb1ELb1ELb1EEENS1_21CollectiveEpilogueFwdINS6_IJS8_S8_S9_EEENS6_IJNS7_ILi1EEESH_SH_EEESB_SD_Li256ELb1ELb1ELb1ELb0EEENS1_36VarlenDynamicPersistentTileSchedulerILi128ELi96ELi256ELi256ELb1ELb1ELb0ELb1ELb0ELb1EEEEEEEEEvNT_6ParamsE --------------------------
	.section	.nv.constant0._ZN7cutlass13device_kernelIN5flash19enable_sm80_to_sm89INS1_16FlashAttnFwdSm80INS1_25CollectiveMainloopFwdSm80ILi8ELi1ELb1EN4cute5tupleIJNS5_1CILi128EEENS7_ILi96EEES8_EEELi128ENS_6half_tEfNS_4arch4Sm80ELb0ELb1ELb1ELb1ELb1ELb1ELb1ELb1EEENS1_21CollectiveEpilogueFwdINS6_IJS8_S8_S9_EEENS6_IJNS7_ILi1EEESH_SH_EEESB_SD_Li256ELb1ELb1ELb1ELb0EEENS1_36VarlenDynamicPersistentTileSchedulerILi128ELi96ELi256ELi256ELb1ELb1ELb0ELb1ELb0ELb1EEEEEEEEEvNT_6ParamsE,"a",@progbits
	.sectionflags	@""
	.align	4
.nv.constant0._ZN7cutlass13device_kernelIN5flash19enable_sm80_to_sm89INS1_16FlashAttnFwdSm80INS1_25CollectiveMainloopFwdSm80ILi8ELi1ELb1EN4cute5tupleIJNS5_1CILi128EEENS7_ILi96EEES8_EEELi128ENS_6half_tEfNS_4arch4Sm80ELb0ELb1ELb1ELb1ELb1ELb1ELb1ELb1EEENS1_21CollectiveEpilogueFwdINS6_IJS8_S8_S9_EEENS6_IJNS7_ILi1EEESH_SH_EEESB_SD_Li256ELb1ELb1ELb1ELb0EEENS1_36VarlenDynamicPersistentTileSchedulerILi128ELi96ELi256ELi256ELb1ELb1ELb0ELb1ELb0ELb1EEEEEEEEEvNT_6ParamsE:
	.zero		1608


//--------------------- .nv.constant0._ZN7cutlass13device_kernelIN5flash19enable_sm80_to_sm89INS1_16FlashAttnFwdSm80INS1_25CollectiveMainloopFwdSm80ILi4ELi1ELb0EN4cute5tupleIJNS5_1CILi128EEENS7_ILi64EEES8_EEELi128ENS_6half_tEfNS_4arch4Sm80ELb1ELb0ELb1ELb0ELb1ELb0ELb1ELb1EEENS1_21CollectiveEpilogueFwdINS6_IJS8_S8_S9_EEENS6_IJNS7_ILi1EEESH_SH_EEESB_SD_Li128ELb0ELb1ELb1ELb0EEENS1_30DynamicPersistentTileSchedulerILi128ELi128ELb1ELb1ELb0EEEEEEEEEvNT_6ParamsE --------------------------
	.section	.nv.constant0._ZN7cutlass13device_kernelIN5flash19enable_sm80_to_sm89INS1_16FlashAttnFwdSm80INS1_25CollectiveMainloopFwdSm80ILi4ELi1ELb0EN4cute5tupleIJNS5_1CILi128EEENS7_ILi64EEES8_EEELi128ENS_6half_tEfNS_4arch4Sm80ELb1ELb0ELb1ELb0ELb1ELb0ELb1ELb1EEENS1_21CollectiveEpilogueFwdINS6_IJS8_S8_S9_EEENS6_IJNS7_ILi1EEESH_SH_EEESB_SD_Li128ELb0ELb1ELb1ELb0EEENS1_30DynamicPersistentTileSchedulerILi128ELi128ELb1ELb1ELb0EEEEEEEEEvNT_6ParamsE,"a",@progbits
	.sectionflags	@""
	.align	4
.nv.constant0._ZN7cutlass13device_kernelIN5flash19enable_sm80_to_sm89INS1_16FlashAttnFwdSm80INS1_25CollectiveMainloopFwdSm80ILi4ELi1ELb0EN4cute5tupleIJNS5_1CILi128EEENS7_ILi64EEES8_EEELi128ENS_6half_tEfNS_4arch4Sm80ELb1ELb0ELb1ELb0ELb1ELb0ELb1ELb1EEENS1_21CollectiveEpilogueFwdINS6_IJS8_S8_S9_EEENS6_IJNS7_ILi1EEESH_SH_EEESB_SD_Li128ELb0ELb1ELb1ELb0EEENS1_30DynamicPersistentTileSchedulerILi128ELi128ELb1ELb1ELb0EEEEEEEEEvNT_6ParamsE:
	.zero		1592


//--------------------- .nv.constant0._ZN7cutlass13device_kernelIN5flash19enable_sm80_to_sm89INS1_16FlashAttnFwdSm80INS1_25CollectiveMainloopFwdSm80ILi8ELi1ELb1EN4cute5tupleIJNS5_1CILi128EEENS7_ILi112EEES8_EEELi128ENS_6half_tEfNS_4arch4Sm80ELb1ELb0ELb1ELb1ELb1ELb0ELb1ELb1EEENS1_21CollectiveEpilogueFwdINS6_IJS8_S8_S9_EEENS6_IJNS7_ILi1EEESH_SH_EEESB_SD_Li256ELb1ELb1ELb1ELb0EEENS1_36VarlenDynamicPersistentTileSchedulerILi128ELi112ELi256ELi256ELb1ELb1ELb0ELb1ELb1ELb1EEEEEEEEEvNT_6ParamsE --------------------------
	.section	.nv.constant0._ZN7cutlass13device_kernelIN5flash19enable_sm80_to_sm89INS1_16FlashAttnFwdSm80INS1_25CollectiveMainloopFwdSm80ILi8ELi1ELb1EN4cute5tupleIJNS5_1CILi128EEENS7_ILi112EEES8_EEELi128ENS_6half_tEfNS_4arch4Sm80ELb1ELb0ELb1ELb1ELb1ELb0ELb1ELb1EEENS1_21CollectiveEpilogueFwdINS6_IJS8_S8_S9_EEENS6_IJNS7_ILi1EEESH_SH_EEESB_SD_Li256ELb1ELb1ELb1ELb0EEENS1_36VarlenDynamicPersistentTileSchedulerILi128ELi112ELi256ELi256ELb1ELb1ELb0ELb1ELb1ELb1EEEEEEEEEvNT_6ParamsE,"a",@progbits
	.sectionflags	@""
	.align	4
.nv.constant0._ZN7cutlass13device_kernelIN5flash19enable_sm80_to_sm89INS1_16FlashAttnFwdSm80INS1_25CollectiveMainloopFwdSm80ILi8ELi1ELb1EN4cute5tupleIJNS5_1CILi128EEENS7_ILi112EEES8_EEELi128ENS_6half_tEfNS_4arch4Sm80ELb1ELb0ELb1ELb1ELb1ELb0ELb1ELb1EEENS1_21CollectiveEpilogueFwdINS6_IJS8_S8_S9_EEENS6_IJNS7_ILi1EEESH_SH_EEESB_SD_Li256ELb1ELb1ELb1ELb0EEENS1_36VarlenDynamicPersistentTileSchedulerILi128ELi112ELi256ELi256ELb1ELb1ELb0ELb1ELb1ELb1EEEEEEEEEvNT_6ParamsE:
	.zero		1608


//--------------------- .nv.constant0._ZN7cutlass13device_kernelIN5flash19enable_sm80_to_sm89INS1_16FlashAttnFwdSm80INS1_25CollectiveMainloopFwdSm80ILi8ELi1ELb1EN4cute5tupleIJNS5_1CILi128EEENS7_ILi112EEES8_EEELi128ENS_6half_tEfNS_4arch4Sm80ELb1ELb0ELb1ELb1ELb1ELb1ELb1ELb1EEENS1_21CollectiveEpilogueFwdINS6_IJS8_S8_S9_EEENS6_IJNS7_ILi1EEESH_SH_EEESB_SD_Li256ELb1ELb1ELb1ELb0EEENS1_36VarlenDynamicPersistentTileSchedulerILi128ELi112ELi256ELi256ELb1ELb1ELb0ELb1ELb1ELb1EEEEEEEEEvNT_6ParamsE --------------------------
	.section	.nv.constant0._ZN7cutlass13device_kernelIN5flash19enable_sm80_to_sm89INS1_16FlashAttnFwdSm80INS1_25CollectiveMainloopFwdSm80ILi8ELi1ELb1EN4cute5tupleIJNS5_1CILi128EEENS7_ILi112EEES8_EEELi128ENS_6half_tEfNS_4arch4Sm80ELb1ELb0ELb1ELb1ELb1ELb1ELb1ELb1EEENS1_21CollectiveEpilogueFwdINS6_IJS8_S8_S9_EEENS6_IJNS7_ILi1EEESH_SH_EEESB_SD_Li256ELb1ELb1ELb1ELb0EEENS1_36VarlenDynamicPersistentTileSchedulerILi128ELi112ELi256ELi256ELb1ELb1ELb0ELb1ELb1ELb1EEEEEEEEEvNT_6ParamsE,"a",@progbits
	.sectionflags	@""
	.align	4
.nv.constant0._ZN7cutlass13device_kernelIN5flash19enable_sm80_to_sm89INS1_16FlashAttnFwdSm80INS1_25CollectiveMainloopFwdSm80ILi8ELi1ELb1EN4cute5tupleIJNS5_1CILi128EEENS7_ILi112EEES8_EEELi128ENS_6half_tEfNS_4arch4Sm80ELb1ELb0ELb1ELb1ELb1ELb1ELb1ELb1EEENS1_21CollectiveEpilogueFwdINS6_IJS8_S8_S9_EEENS6_IJNS7_ILi1EEESH_SH_EEESB_SD_Li256ELb1ELb1ELb1ELb0EEENS1_36VarlenDynamicPersistentTileSchedulerILi128ELi112ELi256ELi256ELb1ELb1ELb0ELb1ELb1ELb1EEEEEEEEEvNT_6ParamsE:
	.zero		1608


//--------------------- SYMBOLS --------------------------

	.type		.nv.reservedSmem.offset0,@object
	.size		.nv.reservedSmem.offset0,0x4
